//
// Generated by NVIDIA NVVM Compiler
//
// Compiler Build ID: CL-36424714
// Cuda compilation tools, release 13.0, V13.0.88
// Based on NVVM 20.0.0
//

.version 9.0
.target sm_100
.address_size 64

	// .globl	_Z17softmax_sharedmemPKfPfii
// _ZZ17softmax_sharedmemPKfPfiiE4smem has been demoted
// _ZZ17softmax_sharedmemPKfPfiiE3max_$_0 has been demoted
// _ZZ17softmax_sharedmemPKfPfiiE3sum_$_0 has been demoted

.visible .entry _Z17softmax_sharedmemPKfPfii(
	.param .u64 .ptr .align 1 _Z17softmax_sharedmemPKfPfii_param_0,
	.param .u64 .ptr .align 1 _Z17softmax_sharedmemPKfPfii_param_1,
	.param .u32 _Z17softmax_sharedmemPKfPfii_param_2,
	.param .u32 _Z17softmax_sharedmemPKfPfii_param_3
)
{
	.reg .pred 	%p<27>;
	.reg .b32 	%r<93>;
	.reg .b32 	%f<147>;
	.reg .b64 	%rd<12>;
	// demoted variable
	.shared .align 4 .b8 _ZZ17softmax_sharedmemPKfPfiiE4smem[512];
	// demoted variable
	.shared .align 4 .f32 _ZZ17softmax_sharedmemPKfPfiiE3max_$_0;
	// demoted variable
	.shared .align 4 .f32 _ZZ17softmax_sharedmemPKfPfiiE3sum_$_0;
	ld.param.u64 	%rd4, [_Z17softmax_sharedmemPKfPfii_param_0];
	ld.param.u64 	%rd3, [_Z17softmax_sharedmemPKfPfii_param_1];
	ld.param.u32 	%r50, [_Z17softmax_sharedmemPKfPfii_param_3];
	cvta.to.global.u64 	%rd1, %rd4;
	mov.u32 	%r1, %tid.x;
	mov.u32 	%r51, %ctaid.x;
	mul.lo.s32 	%r52, %r50, %r51;
	add.s32 	%r92, %r52, %r1;
	add.s32 	%r3, %r52, %r50;
	setp.ge.s32 	%p1, %r1, %r50;
	mov.f32 	%f128, 0fFF800000;
	@%p1 bra 	$L__BB0_3;
	mov.f32 	%f128, 0fFF800000;
	mov.u32 	%r4, %ntid.x;
	mov.u32 	%r78, %r92;
$L__BB0_2:
	mul.wide.s32 	%rd5, %r78, 4;
	add.s64 	%rd6, %rd1, %rd5;
	ld.global.f32 	%f38, [%rd6];
	setp.gt.f32 	%p2, %f38, %f128;
	selp.f32 	%f128, %f38, %f128, %p2;
	add.s32 	%r78, %r78, %r4;
	setp.lt.s32 	%p3, %r78, %r3;
	@%p3 bra 	$L__BB0_2;
$L__BB0_3:
	shl.b32 	%r53, %r1, 2;
	mov.u32 	%r54, _ZZ17softmax_sharedmemPKfPfiiE4smem;
	add.s32 	%r7, %r54, %r53;
	st.shared.f32 	[%r7], %f128;
	bar.sync 	0;
	setp.ne.s32 	%p4, %r1, 0;
	@%p4 bra 	$L__BB0_20;
	mov.u32 	%r8, %ntid.x;
	ld.shared.f32 	%f130, [_ZZ17softmax_sharedmemPKfPfiiE3max_$_0];
	and.b32  	%r9, %r8, 3;
	setp.lt.u32 	%p5, %r8, 4;
	mov.b32 	%r81, 0;
	@%p5 bra 	$L__BB0_15;
	and.b32  	%r81, %r8, 2044;
	add.s32 	%r79, %r54, 8;
	and.b32  	%r58, %r8, -4;
	neg.s32 	%r80, %r58;
$L__BB0_6:
	ld.shared.f32 	%f6, [%r79+-8];
	setp.leu.f32 	%p6, %f6, %f130;
	@%p6 bra 	$L__BB0_8;
	st.shared.f32 	[_ZZ17softmax_sharedmemPKfPfiiE3max_$_0], %f6;
	mov.f32 	%f130, %f6;
$L__BB0_8:
	ld.shared.f32 	%f8, [%r79+-4];
	setp.leu.f32 	%p7, %f8, %f130;
	@%p7 bra 	$L__BB0_10;
	st.shared.f32 	[_ZZ17softmax_sharedmemPKfPfiiE3max_$_0], %f8;
	mov.f32 	%f130, %f8;
$L__BB0_10:
	ld.shared.f32 	%f10, [%r79];
	setp.leu.f32 	%p8, %f10, %f130;
	@%p8 bra 	$L__BB0_12;
	st.shared.f32 	[_ZZ17softmax_sharedmemPKfPfiiE3max_$_0], %f10;
	mov.f32 	%f130, %f10;
$L__BB0_12:
	ld.shared.f32 	%f12, [%r79+4];
	setp.leu.f32 	%p9, %f12, %f130;
	@%p9 bra 	$L__BB0_14;
	st.shared.f32 	[_ZZ17softmax_sharedmemPKfPfiiE3max_$_0], %f12;
	mov.f32 	%f130, %f12;
$L__BB0_14:
	add.s32 	%r80, %r80, 4;
	add.s32 	%r79, %r79, 16;
	setp.ne.s32 	%p10, %r80, 0;
	@%p10 bra 	$L__BB0_6;
$L__BB0_15:
	setp.eq.s32 	%p11, %r9, 0;
	@%p11 bra 	$L__BB0_20;
	shl.b32 	%r59, %r81, 2;
	add.s32 	%r83, %r54, %r59;
	neg.s32 	%r82, %r9;
$L__BB0_17:
	.pragma "nounroll";
	ld.shared.f32 	%f16, [%r83];
	setp.leu.f32 	%p12, %f16, %f130;
	@%p12 bra 	$L__BB0_19;
	st.shared.f32 	[_ZZ17softmax_sharedmemPKfPfiiE3max_$_0], %f16;
	mov.f32 	%f130, %f16;
$L__BB0_19:
	add.s32 	%r83, %r83, 4;
	add.s32 	%r82, %r82, 1;
	setp.ne.s32 	%p13, %r82, 0;
	@%p13 bra 	$L__BB0_17;
$L__BB0_20:
	setp.ge.s32 	%p14, %r1, %r50;
	bar.sync 	0;
	mov.b32 	%r61, 0;
	st.shared.u32 	[%r7], %r61;
	@%p14 bra 	$L__BB0_24;
	ld.shared.f32 	%f18, [_ZZ17softmax_sharedmemPKfPfiiE3max_$_0];
	mov.f32 	%f137, 0f00000000;
	mov.u32 	%r23, %ntid.x;
	mov.u32 	%r84, %r92;
$L__BB0_22:
	mul.wide.s32 	%rd7, %r84, 4;
	add.s64 	%rd8, %rd1, %rd7;
	ld.global.f32 	%f40, [%rd8];
	sub.f32 	%f41, %f40, %f18;
	fma.rn.f32 	%f42, %f41, 0f3BBB989D, 0f3F000000;
	cvt.sat.f32.f32 	%f43, %f42;
	mov.f32 	%f44, 0f4B400001;
	mov.f32 	%f45, 0f437C0000;
	fma.rm.f32 	%f46, %f43, %f45, %f44;
	add.f32 	%f47, %f46, 0fCB40007F;
	neg.f32 	%f48, %f47;
	fma.rn.f32 	%f49, %f41, 0f3FB8AA3B, %f48;
	fma.rn.f32 	%f50, %f41, 0f32A57060, %f49;
	mov.b32 	%r62, %f46;
	shl.b32 	%r63, %r62, 23;
	mov.b32 	%f51, %r63;
	ex2.approx.ftz.f32 	%f52, %f50;
	fma.rn.f32 	%f137, %f52, %f51, %f137;
	add.s32 	%r84, %r84, %r23;
	setp.lt.s32 	%p15, %r84, %r3;
	@%p15 bra 	$L__BB0_22;
	st.shared.f32 	[%r7], %f137;
$L__BB0_24:
	setp.ne.s32 	%p16, %r1, 0;
	bar.sync 	0;
	@%p16 bra 	$L__BB0_38;
	mov.u32 	%r26, %ntid.x;
	and.b32  	%r27, %r26, 15;
	setp.lt.u32 	%p17, %r26, 16;
	mov.b32 	%r88, 0;
	mov.f32 	%f146, 0f00000000;
	@%p17 bra 	$L__BB0_28;
	and.b32  	%r88, %r26, 2032;
	add.s32 	%r85, %r54, 32;
	and.b32  	%r67, %r26, -16;
	neg.s32 	%r86, %r67;
	mov.f32 	%f146, 0f00000000;
$L__BB0_27:
	.pragma "nounroll";
	ld.shared.f32 	%f56, [%r85+-32];
	add.f32 	%f57, %f56, %f146;
	ld.shared.f32 	%f58, [%r85+-28];
	add.f32 	%f59, %f58, %f57;
	ld.shared.f32 	%f60, [%r85+-24];
	add.f32 	%f61, %f60, %f59;
	ld.shared.f32 	%f62, [%r85+-20];
	add.f32 	%f63, %f62, %f61;
	ld.shared.f32 	%f64, [%r85+-16];
	add.f32 	%f65, %f64, %f63;
	ld.shared.f32 	%f66, [%r85+-12];
	add.f32 	%f67, %f66, %f65;
	ld.shared.f32 	%f68, [%r85+-8];
	add.f32 	%f69, %f68, %f67;
	ld.shared.f32 	%f70, [%r85+-4];
	add.f32 	%f71, %f70, %f69;
	ld.shared.f32 	%f72, [%r85];
	add.f32 	%f73, %f72, %f71;
	ld.shared.f32 	%f74, [%r85+4];
	add.f32 	%f75, %f74, %f73;
	ld.shared.f32 	%f76, [%r85+8];
	add.f32 	%f77, %f76, %f75;
	ld.shared.f32 	%f78, [%r85+12];
	add.f32 	%f79, %f78, %f77;
	ld.shared.f32 	%f80, [%r85+16];
	add.f32 	%f81, %f80, %f79;
	ld.shared.f32 	%f82, [%r85+20];
	add.f32 	%f83, %f82, %f81;
	ld.shared.f32 	%f84, [%r85+24];
	add.f32 	%f85, %f84, %f83;
	ld.shared.f32 	%f86, [%r85+28];
	add.f32 	%f146, %f86, %f85;
	add.s32 	%r86, %r86, 16;
	add.s32 	%r85, %r85, 64;
	setp.ne.s32 	%p18, %r86, 0;
	@%p18 bra 	$L__BB0_27;
$L__BB0_28:
	setp.eq.s32 	%p19, %r27, 0;
	@%p19 bra 	$L__BB0_37;
	and.b32  	%r35, %r26, 7;
	setp.lt.u32 	%p20, %r27, 8;
	@%p20 bra 	$L__BB0_31;
	shl.b32 	%r68, %r88, 2;
	add.s32 	%r70, %r54, %r68;
	ld.shared.f32 	%f88, [%r70];
	add.f32 	%f89, %f88, %f146;
	ld.shared.f32 	%f90, [%r70+4];
	add.f32 	%f91, %f90, %f89;
	ld.shared.f32 	%f92, [%r70+8];
	add.f32 	%f93, %f92, %f91;
	ld.shared.f32 	%f94, [%r70+12];
	add.f32 	%f95, %f94, %f93;
	ld.shared.f32 	%f96, [%r70+16];
	add.f32 	%f97, %f96, %f95;
	ld.shared.f32 	%f98, [%r70+20];
	add.f32 	%f99, %f98, %f97;
	ld.shared.f32 	%f100, [%r70+24];
	add.f32 	%f101, %f100, %f99;
	ld.shared.f32 	%f102, [%r70+28];
	add.f32 	%f146, %f102, %f101;
	add.s32 	%r88, %r88, 8;
$L__BB0_31:
	setp.eq.s32 	%p21, %r35, 0;
	@%p21 bra 	$L__BB0_37;
	and.b32  	%r38, %r26, 3;
	setp.lt.u32 	%p22, %r35, 4;
	@%p22 bra 	$L__BB0_34;
	shl.b32 	%r71, %r88, 2;
	add.s32 	%r73, %r54, %r71;
	ld.shared.f32 	%f104, [%r73];
	add.f32 	%f105, %f104, %f146;
	ld.shared.f32 	%f106, [%r73+4];
	add.f32 	%f107, %f106, %f105;
	ld.shared.f32 	%f108, [%r73+8];
	add.f32 	%f109, %f108, %f107;
	ld.shared.f32 	%f110, [%r73+12];
	add.f32 	%f146, %f110, %f109;
	add.s32 	%r88, %r88, 4;
$L__BB0_34:
	setp.eq.s32 	%p23, %r38, 0;
	@%p23 bra 	$L__BB0_37;
	shl.b32 	%r74, %r88, 2;
	add.s32 	%r91, %r54, %r74;
	neg.s32 	%r90, %r38;
$L__BB0_36:
	.pragma "nounroll";
	ld.shared.f32 	%f111, [%r91];
	add.f32 	%f146, %f111, %f146;
	add.s32 	%r91, %r91, 4;
	add.s32 	%r90, %r90, 1;
	setp.ne.s32 	%p24, %r90, 0;
	@%p24 bra 	$L__BB0_36;
$L__BB0_37:
	st.shared.f32 	[_ZZ17softmax_sharedmemPKfPfiiE3sum_$_0], %f146;
$L__BB0_38:
	setp.ge.s32 	%p25, %r1, %r50;
	bar.sync 	0;
	@%p25 bra 	$L__BB0_41;
	ld.shared.f32 	%f34, [_ZZ17softmax_sharedmemPKfPfiiE3max_$_0];
	ld.shared.f32 	%f35, [_ZZ17softmax_sharedmemPKfPfiiE3sum_$_0];
	mov.u32 	%r47, %ntid.x;
	cvta.to.global.u64 	%rd2, %rd3;
$L__BB0_40:
	mul.wide.s32 	%rd9, %r92, 4;
	add.s64 	%rd10, %rd1, %rd9;
	ld.global.f32 	%f112, [%rd10];
	sub.f32 	%f113, %f112, %f34;
	fma.rn.f32 	%f114, %f113, 0f3BBB989D, 0f3F000000;
	cvt.sat.f32.f32 	%f115, %f114;
	mov.f32 	%f116, 0f4B400001;
	mov.f32 	%f117, 0f437C0000;
	fma.rm.f32 	%f118, %f115, %f117, %f116;
	add.f32 	%f119, %f118, 0fCB40007F;
	neg.f32 	%f120, %f119;
	fma.rn.f32 	%f121, %f113, 0f3FB8AA3B, %f120;
	fma.rn.f32 	%f122, %f113, 0f32A57060, %f121;
	mov.b32 	%r76, %f118;
	shl.b32 	%r77, %r76, 23;
	mov.b32 	%f123, %r77;
	ex2.approx.ftz.f32 	%f124, %f122;
	mul.f32 	%f125, %f124, %f123;
	div.rn.f32 	%f126, %f125, %f35;
	add.s64 	%rd11, %rd2, %rd9;
	st.global.f32 	[%rd11], %f126;
	add.s32 	%r92, %r92, %r47;
	setp.lt.s32 	%p26, %r92, %r3;
	@%p26 bra 	$L__BB0_40;
$L__BB0_41:
	ret;

}
	// .globl	_Z14softmax_onlinePKfPfii
.visible .entry _Z14softmax_onlinePKfPfii(
	.param .u64 .ptr .align 1 _Z14softmax_onlinePKfPfii_param_0,
	.param .u64 .ptr .align 1 _Z14softmax_onlinePKfPfii_param_1,
	.param .u32 _Z14softmax_onlinePKfPfii_param_2,
	.param .u32 _Z14softmax_onlinePKfPfii_param_3
)
{
	.reg .pred 	%p<21>;
	.reg .b32 	%r<83>;
	.reg .b32 	%f<326>;
	.reg .b64 	%rd<20>;

	ld.param.u64 	%rd8, [_Z14softmax_onlinePKfPfii_param_0];
	ld.param.u64 	%rd9, [_Z14softmax_onlinePKfPfii_param_1];
	ld.param.u32 	%r25, [_Z14softmax_onlinePKfPfii_param_2];
	ld.param.u32 	%r24, [_Z14softmax_onlinePKfPfii_param_3];
	cvta.to.global.u64 	%rd1, %rd9;
	cvta.to.global.u64 	%rd2, %rd8;
	mov.u32 	%r26, %ctaid.x;
	mov.u32 	%r27, %ntid.x;
	mov.u32 	%r28, %tid.x;
	mad.lo.s32 	%r1, %r26, %r27, %r28;
	setp.ge.s32 	%p1, %r1, %r25;
	@%p1 bra 	$L__BB1_31;
	mul.lo.s32 	%r2, %r24, %r1;
	add.s32 	%r3, %r2, %r24;
	setp.lt.s32 	%p2, %r24, 1;
	mov.f32 	%f319, 0fFF800000;
	mov.f32 	%f318, 0f00000000;
	@%p2 bra 	$L__BB1_24;
	add.s32 	%r29, %r2, 1;
	max.s32 	%r30, %r3, %r29;
	sub.s32 	%r4, %r30, %r2;
	and.b32  	%r5, %r4, 3;
	sub.s32 	%r31, %r2, %r30;
	setp.gt.u32 	%p3, %r31, -4;
	mov.f32 	%f318, 0f00000000;
	mov.f32 	%f319, 0fFF800000;
	mov.u32 	%r81, %r2;
	@%p3 bra 	$L__BB1_13;
	add.s64 	%rd3, %rd2, 8;
	and.b32  	%r32, %r4, -4;
	neg.s32 	%r80, %r32;
	mov.f32 	%f318, 0f00000000;
	mov.f32 	%f319, 0fFF800000;
	mov.u32 	%r81, %r2;
$L__BB1_4:
	.pragma "nounroll";
	mul.wide.s32 	%rd10, %r81, 4;
	add.s64 	%rd7, %rd3, %rd10;
	ld.global.f32 	%f28, [%rd7+-8];
	setp.leu.f32 	%p4, %f28, %f319;
	@%p4 bra 	$L__BB1_6;
	sub.f32 	%f55, %f319, %f28;
	fma.rn.f32 	%f56, %f55, 0f3BBB989D, 0f3F000000;
	cvt.sat.f32.f32 	%f57, %f56;
	mov.f32 	%f58, 0f4B400001;
	mov.f32 	%f59, 0f437C0000;
	fma.rm.f32 	%f60, %f57, %f59, %f58;
	add.f32 	%f61, %f60, 0fCB40007F;
	neg.f32 	%f62, %f61;
	fma.rn.f32 	%f63, %f55, 0f3FB8AA3B, %f62;
	fma.rn.f32 	%f64, %f55, 0f32A57060, %f63;
	mov.b32 	%r33, %f60;
	shl.b32 	%r34, %r33, 23;
	mov.b32 	%f65, %r34;
	ex2.approx.ftz.f32 	%f66, %f64;
	mul.f32 	%f67, %f66, %f65;
	mul.f32 	%f318, %f318, %f67;
	mov.f32 	%f319, %f28;
$L__BB1_6:
	sub.f32 	%f68, %f28, %f319;
	fma.rn.f32 	%f69, %f68, 0f3BBB989D, 0f3F000000;
	cvt.sat.f32.f32 	%f70, %f69;
	mov.f32 	%f71, 0f4B400001;
	mov.f32 	%f72, 0f437C0000;
	fma.rm.f32 	%f73, %f70, %f72, %f71;
	add.f32 	%f74, %f73, 0fCB40007F;
	neg.f32 	%f75, %f74;
	fma.rn.f32 	%f76, %f68, 0f3FB8AA3B, %f75;
	fma.rn.f32 	%f77, %f68, 0f32A57060, %f76;
	mov.b32 	%r35, %f73;
	shl.b32 	%r36, %r35, 23;
	mov.b32 	%f78, %r36;
	ex2.approx.ftz.f32 	%f79, %f77;
	fma.rn.f32 	%f320, %f79, %f78, %f318;
	ld.global.f32 	%f33, [%rd7+-4];
	setp.leu.f32 	%p5, %f33, %f319;
	@%p5 bra 	$L__BB1_8;
	sub.f32 	%f80, %f319, %f33;
	fma.rn.f32 	%f81, %f80, 0f3BBB989D, 0f3F000000;
	cvt.sat.f32.f32 	%f82, %f81;
	mov.f32 	%f83, 0f4B400001;
	mov.f32 	%f84, 0f437C0000;
	fma.rm.f32 	%f85, %f82, %f84, %f83;
	add.f32 	%f86, %f85, 0fCB40007F;
	neg.f32 	%f87, %f86;
	fma.rn.f32 	%f88, %f80, 0f3FB8AA3B, %f87;
	fma.rn.f32 	%f89, %f80, 0f32A57060, %f88;
	mov.b32 	%r37, %f85;
	shl.b32 	%r38, %r37, 23;
	mov.b32 	%f90, %r38;
	ex2.approx.ftz.f32 	%f91, %f89;
	mul.f32 	%f92, %f91, %f90;
	mul.f32 	%f320, %f320, %f92;
	mov.f32 	%f319, %f33;
$L__BB1_8:
	sub.f32 	%f93, %f33, %f319;
	fma.rn.f32 	%f94, %f93, 0f3BBB989D, 0f3F000000;
	cvt.sat.f32.f32 	%f95, %f94;
	mov.f32 	%f96, 0f4B400001;
	mov.f32 	%f97, 0f437C0000;
	fma.rm.f32 	%f98, %f95, %f97, %f96;
	add.f32 	%f99, %f98, 0fCB40007F;
	neg.f32 	%f100, %f99;
	fma.rn.f32 	%f101, %f93, 0f3FB8AA3B, %f100;
	fma.rn.f32 	%f102, %f93, 0f32A57060, %f101;
	mov.b32 	%r39, %f98;
	shl.b32 	%r40, %r39, 23;
	mov.b32 	%f103, %r40;
	ex2.approx.ftz.f32 	%f104, %f102;
	fma.rn.f32 	%f322, %f104, %f103, %f320;
	ld.global.f32 	%f38, [%rd7];
	setp.leu.f32 	%p6, %f38, %f319;
	@%p6 bra 	$L__BB1_10;
	sub.f32 	%f105, %f319, %f38;
	fma.rn.f32 	%f106, %f105, 0f3BBB989D, 0f3F000000;
	cvt.sat.f32.f32 	%f107, %f106;
	mov.f32 	%f108, 0f4B400001;
	mov.f32 	%f109, 0f437C0000;
	fma.rm.f32 	%f110, %f107, %f109, %f108;
	add.f32 	%f111, %f110, 0fCB40007F;
	neg.f32 	%f112, %f111;
	fma.rn.f32 	%f113, %f105, 0f3FB8AA3B, %f112;
	fma.rn.f32 	%f114, %f105, 0f32A57060, %f113;
	mov.b32 	%r41, %f110;
	shl.b32 	%r42, %r41, 23;
	mov.b32 	%f115, %r42;
	ex2.approx.ftz.f32 	%f116, %f114;
	mul.f32 	%f117, %f116, %f115;
	mul.f32 	%f322, %f322, %f117;
	mov.f32 	%f319, %f38;
$L__BB1_10:
	sub.f32 	%f118, %f38, %f319;
	fma.rn.f32 	%f119, %f118, 0f3BBB989D, 0f3F000000;
	cvt.sat.f32.f32 	%f120, %f119;
	mov.f32 	%f121, 0f4B400001;
	mov.f32 	%f122, 0f437C0000;
	fma.rm.f32 	%f123, %f120, %f122, %f121;
	add.f32 	%f124, %f123, 0fCB40007F;
	neg.f32 	%f125, %f124;
	fma.rn.f32 	%f126, %f118, 0f3FB8AA3B, %f125;
	fma.rn.f32 	%f127, %f118, 0f32A57060, %f126;
	mov.b32 	%r43, %f123;
	shl.b32 	%r44, %r43, 23;
	mov.b32 	%f128, %r44;
	ex2.approx.ftz.f32 	%f129, %f127;
	fma.rn.f32 	%f324, %f129, %f128, %f322;
	ld.global.f32 	%f43, [%rd7+4];
	setp.leu.f32 	%p7, %f43, %f319;
	@%p7 bra 	$L__BB1_12;
	sub.f32 	%f130, %f319, %f43;
	fma.rn.f32 	%f131, %f130, 0f3BBB989D, 0f3F000000;
	cvt.sat.f32.f32 	%f132, %f131;
	mov.f32 	%f133, 0f4B400001;
	mov.f32 	%f134, 0f437C0000;
	fma.rm.f32 	%f135, %f132, %f134, %f133;
	add.f32 	%f136, %f135, 0fCB40007F;
	neg.f32 	%f137, %f136;
	fma.rn.f32 	%f138, %f130, 0f3FB8AA3B, %f137;
	fma.rn.f32 	%f139, %f130, 0f32A57060, %f138;
	mov.b32 	%r45, %f135;
	shl.b32 	%r46, %r45, 23;
	mov.b32 	%f140, %r46;
	ex2.approx.ftz.f32 	%f141, %f139;
	mul.f32 	%f142, %f141, %f140;
	mul.f32 	%f324, %f324, %f142;
	mov.f32 	%f319, %f43;
$L__BB1_12:
	sub.f32 	%f143, %f43, %f319;
	fma.rn.f32 	%f144, %f143, 0f3BBB989D, 0f3F000000;
	cvt.sat.f32.f32 	%f145, %f144;
	mov.f32 	%f146, 0f4B400001;
	mov.f32 	%f147, 0f437C0000;
	fma.rm.f32 	%f148, %f145, %f147, %f146;
	add.f32 	%f149, %f148, 0fCB40007F;
	neg.f32 	%f150, %f149;
	fma.rn.f32 	%f151, %f143, 0f3FB8AA3B, %f150;
	fma.rn.f32 	%f152, %f143, 0f32A57060, %f151;
	mov.b32 	%r47, %f148;
	shl.b32 	%r48, %r47, 23;
	mov.b32 	%f153, %r48;
	ex2.approx.ftz.f32 	%f154, %f152;
	fma.rn.f32 	%f318, %f154, %f153, %f324;
	add.s32 	%r81, %r81, 4;
	add.s32 	%r80, %r80, 4;
	setp.eq.s32 	%p8, %r80, 0;
	@%p8 bra 	$L__BB1_13;
	bra.uni 	$L__BB1_4;
$L__BB1_13:
	setp.eq.s32 	%p9, %r5, 0;
	@%p9 bra 	$L__BB1_24;
	setp.eq.s32 	%p10, %r5, 1;
	@%p10 bra 	$L__BB1_20;
	mul.wide.s32 	%rd11, %r81, 4;
	add.s64 	%rd4, %rd2, %rd11;
	ld.global.f32 	%f5, [%rd4];
	setp.leu.f32 	%p11, %f5, %f319;
	@%p11 bra 	$L__BB1_17;
	sub.f32 	%f156, %f319, %f5;
	fma.rn.f32 	%f157, %f156, 0f3BBB989D, 0f3F000000;
	cvt.sat.f32.f32 	%f158, %f157;
	mov.f32 	%f159, 0f4B400001;
	mov.f32 	%f160, 0f437C0000;
	fma.rm.f32 	%f161, %f158, %f160, %f159;
	add.f32 	%f162, %f161, 0fCB40007F;
	neg.f32 	%f163, %f162;
	fma.rn.f32 	%f164, %f156, 0f3FB8AA3B, %f163;
	fma.rn.f32 	%f165, %f156, 0f32A57060, %f164;
	mov.b32 	%r49, %f161;
	shl.b32 	%r50, %r49, 23;
	mov.b32 	%f166, %r50;
	ex2.approx.ftz.f32 	%f167, %f165;
	mul.f32 	%f168, %f167, %f166;
	mul.f32 	%f318, %f318, %f168;
	mov.f32 	%f319, %f5;
$L__BB1_17:
	sub.f32 	%f169, %f5, %f319;
	fma.rn.f32 	%f170, %f169, 0f3BBB989D, 0f3F000000;
	cvt.sat.f32.f32 	%f171, %f170;
	mov.f32 	%f172, 0f4B400001;
	mov.f32 	%f173, 0f437C0000;
	fma.rm.f32 	%f174, %f171, %f173, %f172;
	add.f32 	%f175, %f174, 0fCB40007F;
	neg.f32 	%f176, %f175;
	fma.rn.f32 	%f177, %f169, 0f3FB8AA3B, %f176;
	fma.rn.f32 	%f178, %f169, 0f32A57060, %f177;
	mov.b32 	%r51, %f174;
	shl.b32 	%r52, %r51, 23;
	mov.b32 	%f179, %r52;
	ex2.approx.ftz.f32 	%f180, %f178;
	fma.rn.f32 	%f306, %f180, %f179, %f318;
	ld.global.f32 	%f10, [%rd4+4];
	setp.leu.f32 	%p12, %f10, %f319;
	@%p12 bra 	$L__BB1_19;
	sub.f32 	%f181, %f319, %f10;
	fma.rn.f32 	%f182, %f181, 0f3BBB989D, 0f3F000000;
	cvt.sat.f32.f32 	%f183, %f182;
	mov.f32 	%f184, 0f4B400001;
	mov.f32 	%f185, 0f437C0000;
	fma.rm.f32 	%f186, %f183, %f185, %f184;
	add.f32 	%f187, %f186, 0fCB40007F;
	neg.f32 	%f188, %f187;
	fma.rn.f32 	%f189, %f181, 0f3FB8AA3B, %f188;
	fma.rn.f32 	%f190, %f181, 0f32A57060, %f189;
	mov.b32 	%r53, %f186;
	shl.b32 	%r54, %r53, 23;
	mov.b32 	%f191, %r54;
	ex2.approx.ftz.f32 	%f192, %f190;
	mul.f32 	%f193, %f192, %f191;
	mul.f32 	%f306, %f306, %f193;
	mov.f32 	%f319, %f10;
$L__BB1_19:
	sub.f32 	%f194, %f10, %f319;
	fma.rn.f32 	%f195, %f194, 0f3BBB989D, 0f3F000000;
	cvt.sat.f32.f32 	%f196, %f195;
	mov.f32 	%f197, 0f4B400001;
	mov.f32 	%f198, 0f437C0000;
	fma.rm.f32 	%f199, %f196, %f198, %f197;
	add.f32 	%f200, %f199, 0fCB40007F;
	neg.f32 	%f201, %f200;
	fma.rn.f32 	%f202, %f194, 0f3FB8AA3B, %f201;
	fma.rn.f32 	%f203, %f194, 0f32A57060, %f202;
	mov.b32 	%r55, %f199;
	shl.b32 	%r56, %r55, 23;
	mov.b32 	%f204, %r56;
	ex2.approx.ftz.f32 	%f205, %f203;
	fma.rn.f32 	%f318, %f205, %f204, %f306;
	add.s32 	%r81, %r81, 2;
$L__BB1_20:
	and.b32  	%r57, %r4, 1;
	setp.eq.b32 	%p13, %r57, 1;
	not.pred 	%p14, %p13;
	@%p14 bra 	$L__BB1_24;
	mul.wide.s32 	%rd12, %r81, 4;
	add.s64 	%rd13, %rd2, %rd12;
	ld.global.f32 	%f19, [%rd13];
	setp.leu.f32 	%p15, %f19, %f319;
	@%p15 bra 	$L__BB1_23;
	sub.f32 	%f206, %f319, %f19;
	fma.rn.f32 	%f207, %f206, 0f3BBB989D, 0f3F000000;
	cvt.sat.f32.f32 	%f208, %f207;
	mov.f32 	%f209, 0f4B400001;
	mov.f32 	%f210, 0f437C0000;
	fma.rm.f32 	%f211, %f208, %f210, %f209;
	add.f32 	%f212, %f211, 0fCB40007F;
	neg.f32 	%f213, %f212;
	fma.rn.f32 	%f214, %f206, 0f3FB8AA3B, %f213;
	fma.rn.f32 	%f215, %f206, 0f32A57060, %f214;
	mov.b32 	%r58, %f211;
	shl.b32 	%r59, %r58, 23;
	mov.b32 	%f216, %r59;
	ex2.approx.ftz.f32 	%f217, %f215;
	mul.f32 	%f218, %f217, %f216;
	mul.f32 	%f318, %f318, %f218;
	mov.f32 	%f319, %f19;
$L__BB1_23:
	sub.f32 	%f219, %f19, %f319;
	fma.rn.f32 	%f220, %f219, 0f3BBB989D, 0f3F000000;
	cvt.sat.f32.f32 	%f221, %f220;
	mov.f32 	%f222, 0f4B400001;
	mov.f32 	%f223, 0f437C0000;
	fma.rm.f32 	%f224, %f221, %f223, %f222;
	add.f32 	%f225, %f224, 0fCB40007F;
	neg.f32 	%f226, %f225;
	fma.rn.f32 	%f227, %f219, 0f3FB8AA3B, %f226;
	fma.rn.f32 	%f228, %f219, 0f32A57060, %f227;
	mov.b32 	%r60, %f224;
	shl.b32 	%r61, %r60, 23;
	mov.b32 	%f229, %r61;
	ex2.approx.ftz.f32 	%f230, %f228;
	fma.rn.f32 	%f318, %f230, %f229, %f318;
$L__BB1_24:
	setp.lt.s32 	%p16, %r24, 1;
	@%p16 bra 	$L__BB1_31;
	add.s32 	%r62, %r2, 1;
	max.s32 	%r10, %r3, %r62;
	sub.s32 	%r63, %r10, %r2;
	and.b32  	%r11, %r63, 3;
	setp.eq.s32 	%p17, %r11, 0;
	mov.u32 	%r79, %r2;
	@%p17 bra 	$L__BB1_28;
	neg.s32 	%r77, %r11;
	mov.u32 	%r79, %r2;
$L__BB1_27:
	.pragma "nounroll";
	mul.wide.s32 	%rd14, %r79, 4;
	add.s64 	%rd15, %rd1, %rd14;
	add.s64 	%rd16, %rd2, %rd14;
	ld.global.f32 	%f231, [%rd16];
	sub.f32 	%f232, %f231, %f319;
	fma.rn.f32 	%f233, %f232, 0f3BBB989D, 0f3F000000;
	cvt.sat.f32.f32 	%f234, %f233;
	mov.f32 	%f235, 0f4B400001;
	mov.f32 	%f236, 0f437C0000;
	fma.rm.f32 	%f237, %f234, %f236, %f235;
	add.f32 	%f238, %f237, 0fCB40007F;
	neg.f32 	%f239, %f238;
	fma.rn.f32 	%f240, %f232, 0f3FB8AA3B, %f239;
	fma.rn.f32 	%f241, %f232, 0f32A57060, %f240;
	mov.b32 	%r64, %f237;
	shl.b32 	%r65, %r64, 23;
	mov.b32 	%f242, %r65;
	ex2.approx.ftz.f32 	%f243, %f241;
	mul.f32 	%f244, %f243, %f242;
	div.rn.f32 	%f245, %f244, %f318;
	st.global.f32 	[%rd15], %f245;
	add.s32 	%r79, %r79, 1;
	add.s32 	%r77, %r77, 1;
	setp.ne.s32 	%p18, %r77, 0;
	@%p18 bra 	$L__BB1_27;
$L__BB1_28:
	sub.s32 	%r66, %r2, %r10;
	setp.gt.u32 	%p19, %r66, -4;
	@%p19 bra 	$L__BB1_31;
	add.s64 	%rd5, %rd2, 8;
	add.s64 	%rd6, %rd1, 8;
$L__BB1_30:
	mul.wide.s32 	%rd17, %r79, 4;
	add.s64 	%rd18, %rd5, %rd17;
	add.s64 	%rd19, %rd6, %rd17;
	ld.global.f32 	%f246, [%rd18+-8];
	sub.f32 	%f247, %f246, %f319;
	fma.rn.f32 	%f248, %f247, 0f3BBB989D, 0f3F000000;
	cvt.sat.f32.f32 	%f249, %f248;
	mov.f32 	%f250, 0f4B400001;
	mov.f32 	%f251, 0f437C0000;
	fma.rm.f32 	%f252, %f249, %f251, %f250;
	add.f32 	%f253, %f252, 0fCB40007F;
	neg.f32 	%f254, %f253;
	fma.rn.f32 	%f255, %f247, 0f3FB8AA3B, %f254;
	fma.rn.f32 	%f256, %f247, 0f32A57060, %f255;
	mov.b32 	%r67, %f252;
	shl.b32 	%r68, %r67, 23;
	mov.b32 	%f257, %r68;
	ex2.approx.ftz.f32 	%f258, %f256;
	mul.f32 	%f259, %f258, %f257;
	div.rn.f32 	%f260, %f259, %f318;
	st.global.f32 	[%rd19+-8], %f260;
	ld.global.f32 	%f261, [%rd18+-4];
	sub.f32 	%f262, %f261, %f319;
	fma.rn.f32 	%f263, %f262, 0f3BBB989D, 0f3F000000;
	cvt.sat.f32.f32 	%f264, %f263;
	fma.rm.f32 	%f265, %f264, %f251, %f250;
	add.f32 	%f266, %f265, 0fCB40007F;
	neg.f32 	%f267, %f266;
	fma.rn.f32 	%f268, %f262, 0f3FB8AA3B, %f267;
	fma.rn.f32 	%f269, %f262, 0f32A57060, %f268;
	mov.b32 	%r69, %f265;
	shl.b32 	%r70, %r69, 23;
	mov.b32 	%f270, %r70;
	ex2.approx.ftz.f32 	%f271, %f269;
	mul.f32 	%f272, %f271, %f270;
	div.rn.f32 	%f273, %f272, %f318;
	st.global.f32 	[%rd19+-4], %f273;
	ld.global.f32 	%f274, [%rd18];
	sub.f32 	%f275, %f274, %f319;
	fma.rn.f32 	%f276, %f275, 0f3BBB989D, 0f3F000000;
	cvt.sat.f32.f32 	%f277, %f276;
	fma.rm.f32 	%f278, %f277, %f251, %f250;
	add.f32 	%f279, %f278, 0fCB40007F;
	neg.f32 	%f280, %f279;
	fma.rn.f32 	%f281, %f275, 0f3FB8AA3B, %f280;
	fma.rn.f32 	%f282, %f275, 0f32A57060, %f281;
	mov.b32 	%r71, %f278;
	shl.b32 	%r72, %r71, 23;
	mov.b32 	%f283, %r72;
	ex2.approx.ftz.f32 	%f284, %f282;
	mul.f32 	%f285, %f284, %f283;
	div.rn.f32 	%f286, %f285, %f318;
	st.global.f32 	[%rd19], %f286;
	ld.global.f32 	%f287, [%rd18+4];
	sub.f32 	%f288, %f287, %f319;
	fma.rn.f32 	%f289, %f288, 0f3BBB989D, 0f3F000000;
	cvt.sat.f32.f32 	%f290, %f289;
	fma.rm.f32 	%f291, %f290, %f251, %f250;
	add.f32 	%f292, %f291, 0fCB40007F;
	neg.f32 	%f293, %f292;
	fma.rn.f32 	%f294, %f288, 0f3FB8AA3B, %f293;
	fma.rn.f32 	%f295, %f288, 0f32A57060, %f294;
	mov.b32 	%r73, %f291;
	shl.b32 	%r74, %r73, 23;
	mov.b32 	%f296, %r74;
	ex2.approx.ftz.f32 	%f297, %f295;
	mul.f32 	%f298, %f297, %f296;
	div.rn.f32 	%f299, %f298, %f318;
	st.global.f32 	[%rd19+4], %f299;
	add.s32 	%r79, %r79, 4;
	setp.lt.s32 	%p20, %r79, %r3;
	@%p20 bra 	$L__BB1_30;
$L__BB1_31:
	ret;

}
	// .globl	_Z13softmax_naivePKfPfii
.visible .entry _Z13softmax_naivePKfPfii(
	.param .u64 .ptr .align 1 _Z13softmax_naivePKfPfii_param_0,
	.param .u64 .ptr .align 1 _Z13softmax_naivePKfPfii_param_1,
	.param .u32 _Z13softmax_naivePKfPfii_param_2,
	.param .u32 _Z13softmax_naivePKfPfii_param_3
)
{
	.reg .pred 	%p<54>;
	.reg .b32 	%r<119>;
	.reg .b32 	%f<362>;
	.reg .b64 	%rd<31>;

	ld.param.u64 	%rd7, [_Z13softmax_naivePKfPfii_param_0];
	ld.param.u64 	%rd8, [_Z13softmax_naivePKfPfii_param_1];
	ld.param.u32 	%r47, [_Z13softmax_naivePKfPfii_param_2];
	ld.param.u32 	%r46, [_Z13softmax_naivePKfPfii_param_3];
	cvta.to.global.u64 	%rd1, %rd8;
	cvta.to.global.u64 	%rd2, %rd7;
	mov.u32 	%r48, %ctaid.x;
	mov.u32 	%r49, %ntid.x;
	mov.u32 	%r50, %tid.x;
	mad.lo.s32 	%r1, %r48, %r49, %r50;
	setp.ge.s32 	%p1, %r1, %r47;
	@%p1 bra 	$L__BB2_33;
	mul.lo.s32 	%r2, %r46, %r1;
	add.s32 	%r3, %r2, %r46;
	setp.lt.s32 	%p2, %r46, 1;
	mov.f32 	%f352, 0fFF800000;
	@%p2 bra 	$L__BB2_14;
	add.s32 	%r51, %r2, 1;
	max.s32 	%r52, %r3, %r51;
	sub.s32 	%r4, %r52, %r2;
	and.b32  	%r5, %r4, 15;
	sub.s32 	%r53, %r2, %r52;
	setp.gt.u32 	%p3, %r53, -16;
	mov.f32 	%f352, 0fFF800000;
	mov.u32 	%r109, %r2;
	@%p3 bra 	$L__BB2_5;
	and.b32  	%r54, %r4, -16;
	neg.s32 	%r108, %r54;
	add.s64 	%rd3, %rd2, 32;
	mov.f32 	%f352, 0fFF800000;
	mov.u32 	%r109, %r2;
$L__BB2_4:
	.pragma "nounroll";
	mul.wide.s32 	%rd9, %r109, 4;
	add.s64 	%rd10, %rd3, %rd9;
	ld.global.f32 	%f30, [%rd10+-32];
	setp.gt.f32 	%p4, %f30, %f352;
	selp.f32 	%f31, %f30, %f352, %p4;
	ld.global.f32 	%f32, [%rd10+-28];
	setp.gt.f32 	%p5, %f32, %f31;
	selp.f32 	%f33, %f32, %f31, %p5;
	ld.global.f32 	%f34, [%rd10+-24];
	setp.gt.f32 	%p6, %f34, %f33;
	selp.f32 	%f35, %f34, %f33, %p6;
	ld.global.f32 	%f36, [%rd10+-20];
	setp.gt.f32 	%p7, %f36, %f35;
	selp.f32 	%f37, %f36, %f35, %p7;
	ld.global.f32 	%f38, [%rd10+-16];
	setp.gt.f32 	%p8, %f38, %f37;
	selp.f32 	%f39, %f38, %f37, %p8;
	ld.global.f32 	%f40, [%rd10+-12];
	setp.gt.f32 	%p9, %f40, %f39;
	selp.f32 	%f41, %f40, %f39, %p9;
	ld.global.f32 	%f42, [%rd10+-8];
	setp.gt.f32 	%p10, %f42, %f41;
	selp.f32 	%f43, %f42, %f41, %p10;
	ld.global.f32 	%f44, [%rd10+-4];
	setp.gt.f32 	%p11, %f44, %f43;
	selp.f32 	%f45, %f44, %f43, %p11;
	ld.global.f32 	%f46, [%rd10];
	setp.gt.f32 	%p12, %f46, %f45;
	selp.f32 	%f47, %f46, %f45, %p12;
	ld.global.f32 	%f48, [%rd10+4];
	setp.gt.f32 	%p13, %f48, %f47;
	selp.f32 	%f49, %f48, %f47, %p13;
	ld.global.f32 	%f50, [%rd10+8];
	setp.gt.f32 	%p14, %f50, %f49;
	selp.f32 	%f51, %f50, %f49, %p14;
	ld.global.f32 	%f52, [%rd10+12];
	setp.gt.f32 	%p15, %f52, %f51;
	selp.f32 	%f53, %f52, %f51, %p15;
	ld.global.f32 	%f54, [%rd10+16];
	setp.gt.f32 	%p16, %f54, %f53;
	selp.f32 	%f55, %f54, %f53, %p16;
	ld.global.f32 	%f56, [%rd10+20];
	setp.gt.f32 	%p17, %f56, %f55;
	selp.f32 	%f57, %f56, %f55, %p17;
	ld.global.f32 	%f58, [%rd10+24];
	setp.gt.f32 	%p18, %f58, %f57;
	selp.f32 	%f59, %f58, %f57, %p18;
	ld.global.f32 	%f60, [%rd10+28];
	setp.gt.f32 	%p19, %f60, %f59;
	selp.f32 	%f352, %f60, %f59, %p19;
	add.s32 	%r109, %r109, 16;
	add.s32 	%r108, %r108, 16;
	setp.eq.s32 	%p20, %r108, 0;
	@%p20 bra 	$L__BB2_5;
	bra.uni 	$L__BB2_4;
$L__BB2_5:
	setp.eq.s32 	%p21, %r5, 0;
	@%p21 bra 	$L__BB2_14;
	and.b32  	%r8, %r4, 7;
	setp.lt.u32 	%p22, %r5, 8;
	@%p22 bra 	$L__BB2_8;
	mul.wide.s32 	%rd11, %r109, 4;
	add.s64 	%rd12, %rd2, %rd11;
	ld.global.f32 	%f62, [%rd12];
	setp.gt.f32 	%p23, %f62, %f352;
	selp.f32 	%f63, %f62, %f352, %p23;
	ld.global.f32 	%f64, [%rd12+4];
	setp.gt.f32 	%p24, %f64, %f63;
	selp.f32 	%f65, %f64, %f63, %p24;
	ld.global.f32 	%f66, [%rd12+8];
	setp.gt.f32 	%p25, %f66, %f65;
	selp.f32 	%f67, %f66, %f65, %p25;
	ld.global.f32 	%f68, [%rd12+12];
	setp.gt.f32 	%p26, %f68, %f67;
	selp.f32 	%f69, %f68, %f67, %p26;
	ld.global.f32 	%f70, [%rd12+16];
	setp.gt.f32 	%p27, %f70, %f69;
	selp.f32 	%f71, %f70, %f69, %p27;
	ld.global.f32 	%f72, [%rd12+20];
	setp.gt.f32 	%p28, %f72, %f71;
	selp.f32 	%f73, %f72, %f71, %p28;
	ld.global.f32 	%f74, [%rd12+24];
	setp.gt.f32 	%p29, %f74, %f73;
	selp.f32 	%f75, %f74, %f73, %p29;
	ld.global.f32 	%f76, [%rd12+28];
	setp.gt.f32 	%p30, %f76, %f75;
	selp.f32 	%f352, %f76, %f75, %p30;
	add.s32 	%r109, %r109, 8;
$L__BB2_8:
	setp.eq.s32 	%p31, %r8, 0;
	@%p31 bra 	$L__BB2_14;
	and.b32  	%r11, %r4, 3;
	setp.lt.u32 	%p32, %r8, 4;
	@%p32 bra 	$L__BB2_11;
	mul.wide.s32 	%rd13, %r109, 4;
	add.s64 	%rd14, %rd2, %rd13;
	ld.global.f32 	%f78, [%rd14];
	setp.gt.f32 	%p33, %f78, %f352;
	selp.f32 	%f79, %f78, %f352, %p33;
	ld.global.f32 	%f80, [%rd14+4];
	setp.gt.f32 	%p34, %f80, %f79;
	selp.f32 	%f81, %f80, %f79, %p34;
	ld.global.f32 	%f82, [%rd14+8];
	setp.gt.f32 	%p35, %f82, %f81;
	selp.f32 	%f83, %f82, %f81, %p35;
	ld.global.f32 	%f84, [%rd14+12];
	setp.gt.f32 	%p36, %f84, %f83;
	selp.f32 	%f352, %f84, %f83, %p36;
	add.s32 	%r109, %r109, 4;
$L__BB2_11:
	setp.eq.s32 	%p37, %r11, 0;
	@%p37 bra 	$L__BB2_14;
	neg.s32 	%r106, %r11;
$L__BB2_13:
	.pragma "nounroll";
	mul.wide.s32 	%rd15, %r109, 4;
	add.s64 	%rd16, %rd2, %rd15;
	ld.global.f32 	%f85, [%rd16];
	setp.gt.f32 	%p38, %f85, %f352;
	selp.f32 	%f352, %f85, %f352, %p38;
	add.s32 	%r109, %r109, 1;
	add.s32 	%r106, %r106, 1;
	setp.ne.s32 	%p39, %r106, 0;
	@%p39 bra 	$L__BB2_13;
$L__BB2_14:
	setp.lt.s32 	%p40, %r46, 1;
	mov.f32 	%f360, 0f00000000;
	@%p40 bra 	$L__BB2_26;
	add.s32 	%r55, %r2, 1;
	max.s32 	%r56, %r3, %r55;
	sub.s32 	%r19, %r56, %r2;
	and.b32  	%r20, %r19, 7;
	sub.s32 	%r57, %r2, %r56;
	setp.gt.u32 	%p41, %r57, -8;
	mov.f32 	%f360, 0f00000000;
	mov.u32 	%r117, %r2;
	@%p41 bra 	$L__BB2_18;
	and.b32  	%r58, %r19, -8;
	neg.s32 	%r116, %r58;
	add.s64 	%rd4, %rd2, 16;
	mov.f32 	%f360, 0f00000000;
	mov.u32 	%r117, %r2;
$L__BB2_17:
	.pragma "nounroll";
	mul.wide.s32 	%rd17, %r117, 4;
	add.s64 	%rd18, %rd4, %rd17;
	ld.global.f32 	%f90, [%rd18+-16];
	sub.f32 	%f91, %f90, %f352;
	fma.rn.f32 	%f92, %f91, 0f3BBB989D, 0f3F000000;
	cvt.sat.f32.f32 	%f93, %f92;
	mov.f32 	%f94, 0f4B400001;
	mov.f32 	%f95, 0f437C0000;
	fma.rm.f32 	%f96, %f93, %f95, %f94;
	add.f32 	%f97, %f96, 0fCB40007F;
	neg.f32 	%f98, %f97;
	fma.rn.f32 	%f99, %f91, 0f3FB8AA3B, %f98;
	fma.rn.f32 	%f100, %f91, 0f32A57060, %f99;
	mov.b32 	%r59, %f96;
	shl.b32 	%r60, %r59, 23;
	mov.b32 	%f101, %r60;
	ex2.approx.ftz.f32 	%f102, %f100;
	fma.rn.f32 	%f103, %f102, %f101, %f360;
	ld.global.f32 	%f104, [%rd18+-12];
	sub.f32 	%f105, %f104, %f352;
	fma.rn.f32 	%f106, %f105, 0f3BBB989D, 0f3F000000;
	cvt.sat.f32.f32 	%f107, %f106;
	fma.rm.f32 	%f108, %f107, %f95, %f94;
	add.f32 	%f109, %f108, 0fCB40007F;
	neg.f32 	%f110, %f109;
	fma.rn.f32 	%f111, %f105, 0f3FB8AA3B, %f110;
	fma.rn.f32 	%f112, %f105, 0f32A57060, %f111;
	mov.b32 	%r61, %f108;
	shl.b32 	%r62, %r61, 23;
	mov.b32 	%f113, %r62;
	ex2.approx.ftz.f32 	%f114, %f112;
	fma.rn.f32 	%f115, %f114, %f113, %f103;
	ld.global.f32 	%f116, [%rd18+-8];
	sub.f32 	%f117, %f116, %f352;
	fma.rn.f32 	%f118, %f117, 0f3BBB989D, 0f3F000000;
	cvt.sat.f32.f32 	%f119, %f118;
	fma.rm.f32 	%f120, %f119, %f95, %f94;
	add.f32 	%f121, %f120, 0fCB40007F;
	neg.f32 	%f122, %f121;
	fma.rn.f32 	%f123, %f117, 0f3FB8AA3B, %f122;
	fma.rn.f32 	%f124, %f117, 0f32A57060, %f123;
	mov.b32 	%r63, %f120;
	shl.b32 	%r64, %r63, 23;
	mov.b32 	%f125, %r64;
	ex2.approx.ftz.f32 	%f126, %f124;
	fma.rn.f32 	%f127, %f126, %f125, %f115;
	ld.global.f32 	%f128, [%rd18+-4];
	sub.f32 	%f129, %f128, %f352;
	fma.rn.f32 	%f130, %f129, 0f3BBB989D, 0f3F000000;
	cvt.sat.f32.f32 	%f131, %f130;
	fma.rm.f32 	%f132, %f131, %f95, %f94;
	add.f32 	%f133, %f132, 0fCB40007F;
	neg.f32 	%f134, %f133;
	fma.rn.f32 	%f135, %f129, 0f3FB8AA3B, %f134;
	fma.rn.f32 	%f136, %f129, 0f32A57060, %f135;
	mov.b32 	%r65, %f132;
	shl.b32 	%r66, %r65, 23;
	mov.b32 	%f137, %r66;
	ex2.approx.ftz.f32 	%f138, %f136;
	fma.rn.f32 	%f139, %f138, %f137, %f127;
	ld.global.f32 	%f140, [%rd18];
	sub.f32 	%f141, %f140, %f352;
	fma.rn.f32 	%f142, %f141, 0f3BBB989D, 0f3F000000;
	cvt.sat.f32.f32 	%f143, %f142;
	fma.rm.f32 	%f144, %f143, %f95, %f94;
	add.f32 	%f145, %f144, 0fCB40007F;
	neg.f32 	%f146, %f145;
	fma.rn.f32 	%f147, %f141, 0f3FB8AA3B, %f146;
	fma.rn.f32 	%f148, %f141, 0f32A57060, %f147;
	mov.b32 	%r67, %f144;
	shl.b32 	%r68, %r67, 23;
	mov.b32 	%f149, %r68;
	ex2.approx.ftz.f32 	%f150, %f148;
	fma.rn.f32 	%f151, %f150, %f149, %f139;
	ld.global.f32 	%f152, [%rd18+4];
	sub.f32 	%f153, %f152, %f352;
	fma.rn.f32 	%f154, %f153, 0f3BBB989D, 0f3F000000;
	cvt.sat.f32.f32 	%f155, %f154;
	fma.rm.f32 	%f156, %f155, %f95, %f94;
	add.f32 	%f157, %f156, 0fCB40007F;
	neg.f32 	%f158, %f157;
	fma.rn.f32 	%f159, %f153, 0f3FB8AA3B, %f158;
	fma.rn.f32 	%f160, %f153, 0f32A57060, %f159;
	mov.b32 	%r69, %f156;
	shl.b32 	%r70, %r69, 23;
	mov.b32 	%f161, %r70;
	ex2.approx.ftz.f32 	%f162, %f160;
	fma.rn.f32 	%f163, %f162, %f161, %f151;
	ld.global.f32 	%f164, [%rd18+8];
	sub.f32 	%f165, %f164, %f352;
	fma.rn.f32 	%f166, %f165, 0f3BBB989D, 0f3F000000;
	cvt.sat.f32.f32 	%f167, %f166;
	fma.rm.f32 	%f168, %f167, %f95, %f94;
	add.f32 	%f169, %f168, 0fCB40007F;
	neg.f32 	%f170, %f169;
	fma.rn.f32 	%f171, %f165, 0f3FB8AA3B, %f170;
	fma.rn.f32 	%f172, %f165, 0f32A57060, %f171;
	mov.b32 	%r71, %f168;
	shl.b32 	%r72, %r71, 23;
	mov.b32 	%f173, %r72;
	ex2.approx.ftz.f32 	%f174, %f172;
	fma.rn.f32 	%f175, %f174, %f173, %f163;
	ld.global.f32 	%f176, [%rd18+12];
	sub.f32 	%f177, %f176, %f352;
	fma.rn.f32 	%f178, %f177, 0f3BBB989D, 0f3F000000;
	cvt.sat.f32.f32 	%f179, %f178;
	fma.rm.f32 	%f180, %f179, %f95, %f94;
	add.f32 	%f181, %f180, 0fCB40007F;
	neg.f32 	%f182, %f181;
	fma.rn.f32 	%f183, %f177, 0f3FB8AA3B, %f182;
	fma.rn.f32 	%f184, %f177, 0f32A57060, %f183;
	mov.b32 	%r73, %f180;
	shl.b32 	%r74, %r73, 23;
	mov.b32 	%f185, %r74;
	ex2.approx.ftz.f32 	%f186, %f184;
	fma.rn.f32 	%f360, %f186, %f185, %f175;
	add.s32 	%r117, %r117, 8;
	add.s32 	%r116, %r116, 8;
	setp.eq.s32 	%p42, %r116, 0;
	@%p42 bra 	$L__BB2_18;
	bra.uni 	$L__BB2_17;
$L__BB2_18:
	setp.eq.s32 	%p43, %r20, 0;
	@%p43 bra 	$L__BB2_26;
	and.b32  	%r27, %r19, 3;
	setp.lt.u32 	%p44, %r20, 4;
	@%p44 bra 	$L__BB2_21;
	mul.wide.s32 	%rd19, %r117, 4;
	add.s64 	%rd20, %rd2, %rd19;
	ld.global.f32 	%f188, [%rd20];
	sub.f32 	%f189, %f188, %f352;
	fma.rn.f32 	%f190, %f189, 0f3BBB989D, 0f3F000000;
	cvt.sat.f32.f32 	%f191, %f190;
	mov.f32 	%f192, 0f4B400001;
	mov.f32 	%f193, 0f437C0000;
	fma.rm.f32 	%f194, %f191, %f193, %f192;
	add.f32 	%f195, %f194, 0fCB40007F;
	neg.f32 	%f196, %f195;
	fma.rn.f32 	%f197, %f189, 0f3FB8AA3B, %f196;
	fma.rn.f32 	%f198, %f189, 0f32A57060, %f197;
	mov.b32 	%r75, %f194;
	shl.b32 	%r76, %r75, 23;
	mov.b32 	%f199, %r76;
	ex2.approx.ftz.f32 	%f200, %f198;
	fma.rn.f32 	%f201, %f200, %f199, %f360;
	ld.global.f32 	%f202, [%rd20+4];
	sub.f32 	%f203, %f202, %f352;
	fma.rn.f32 	%f204, %f203, 0f3BBB989D, 0f3F000000;
	cvt.sat.f32.f32 	%f205, %f204;
	fma.rm.f32 	%f206, %f205, %f193, %f192;
	add.f32 	%f207, %f206, 0fCB40007F;
	neg.f32 	%f208, %f207;
	fma.rn.f32 	%f209, %f203, 0f3FB8AA3B, %f208;
	fma.rn.f32 	%f210, %f203, 0f32A57060, %f209;
	mov.b32 	%r77, %f206;
	shl.b32 	%r78, %r77, 23;
	mov.b32 	%f211, %r78;
	ex2.approx.ftz.f32 	%f212, %f210;
	fma.rn.f32 	%f213, %f212, %f211, %f201;
	ld.global.f32 	%f214, [%rd20+8];
	sub.f32 	%f215, %f214, %f352;
	fma.rn.f32 	%f216, %f215, 0f3BBB989D, 0f3F000000;
	cvt.sat.f32.f32 	%f217, %f216;
	fma.rm.f32 	%f218, %f217, %f193, %f192;
	add.f32 	%f219, %f218, 0fCB40007F;
	neg.f32 	%f220, %f219;
	fma.rn.f32 	%f221, %f215, 0f3FB8AA3B, %f220;
	fma.rn.f32 	%f222, %f215, 0f32A57060, %f221;
	mov.b32 	%r79, %f218;
	shl.b32 	%r80, %r79, 23;
	mov.b32 	%f223, %r80;
	ex2.approx.ftz.f32 	%f224, %f222;
	fma.rn.f32 	%f225, %f224, %f223, %f213;
	ld.global.f32 	%f226, [%rd20+12];
	sub.f32 	%f227, %f226, %f352;
	fma.rn.f32 	%f228, %f227, 0f3BBB989D, 0f3F000000;
	cvt.sat.f32.f32 	%f229, %f228;
	fma.rm.f32 	%f230, %f229, %f193, %f192;
	add.f32 	%f231, %f230, 0fCB40007F;
	neg.f32 	%f232, %f231;
	fma.rn.f32 	%f233, %f227, 0f3FB8AA3B, %f232;
	fma.rn.f32 	%f234, %f227, 0f32A57060, %f233;
	mov.b32 	%r81, %f230;
	shl.b32 	%r82, %r81, 23;
	mov.b32 	%f235, %r82;
	ex2.approx.ftz.f32 	%f236, %f234;
	fma.rn.f32 	%f360, %f236, %f235, %f225;
	add.s32 	%r117, %r117, 4;
$L__BB2_21:
	setp.eq.s32 	%p45, %r27, 0;
	@%p45 bra 	$L__BB2_26;
	setp.eq.s32 	%p46, %r27, 1;
	@%p46 bra 	$L__BB2_24;
	mul.wide.s32 	%rd21, %r117, 4;
	add.s64 	%rd22, %rd2, %rd21;
	ld.global.f32 	%f238, [%rd22];
	sub.f32 	%f239, %f238, %f352;
	fma.rn.f32 	%f240, %f239, 0f3BBB989D, 0f3F000000;
	cvt.sat.f32.f32 	%f241, %f240;
	mov.f32 	%f242, 0f4B400001;
	mov.f32 	%f243, 0f437C0000;
	fma.rm.f32 	%f244, %f241, %f243, %f242;
	add.f32 	%f245, %f244, 0fCB40007F;
	neg.f32 	%f246, %f245;
	fma.rn.f32 	%f247, %f239, 0f3FB8AA3B, %f246;
	fma.rn.f32 	%f248, %f239, 0f32A57060, %f247;
	mov.b32 	%r83, %f244;
	shl.b32 	%r84, %r83, 23;
	mov.b32 	%f249, %r84;
	ex2.approx.ftz.f32 	%f250, %f248;
	fma.rn.f32 	%f251, %f250, %f249, %f360;
	ld.global.f32 	%f252, [%rd22+4];
	sub.f32 	%f253, %f252, %f352;
	fma.rn.f32 	%f254, %f253, 0f3BBB989D, 0f3F000000;
	cvt.sat.f32.f32 	%f255, %f254;
	fma.rm.f32 	%f256, %f255, %f243, %f242;
	add.f32 	%f257, %f256, 0fCB40007F;
	neg.f32 	%f258, %f257;
	fma.rn.f32 	%f259, %f253, 0f3FB8AA3B, %f258;
	fma.rn.f32 	%f260, %f253, 0f32A57060, %f259;
	mov.b32 	%r85, %f256;
	shl.b32 	%r86, %r85, 23;
	mov.b32 	%f261, %r86;
	ex2.approx.ftz.f32 	%f262, %f260;
	fma.rn.f32 	%f360, %f262, %f261, %f251;
	add.s32 	%r117, %r117, 2;
$L__BB2_24:
	and.b32  	%r87, %r19, 1;
	setp.eq.b32 	%p47, %r87, 1;
	not.pred 	%p48, %p47;
	@%p48 bra 	$L__BB2_26;
	mul.wide.s32 	%rd23, %r117, 4;
	add.s64 	%rd24, %rd2, %rd23;
	ld.global.f32 	%f263, [%rd24];
	sub.f32 	%f264, %f263, %f352;
	fma.rn.f32 	%f265, %f264, 0f3BBB989D, 0f3F000000;
	cvt.sat.f32.f32 	%f266, %f265;
	mov.f32 	%f267, 0f4B400001;
	mov.f32 	%f268, 0f437C0000;
	fma.rm.f32 	%f269, %f266, %f268, %f267;
	add.f32 	%f270, %f269, 0fCB40007F;
	neg.f32 	%f271, %f270;
	fma.rn.f32 	%f272, %f264, 0f3FB8AA3B, %f271;
	fma.rn.f32 	%f273, %f264, 0f32A57060, %f272;
	mov.b32 	%r88, %f269;
	shl.b32 	%r89, %r88, 23;
	mov.b32 	%f274, %r89;
	ex2.approx.ftz.f32 	%f275, %f273;
	fma.rn.f32 	%f360, %f275, %f274, %f360;
$L__BB2_26:
	setp.lt.s32 	%p49, %r46, 1;
	@%p49 bra 	$L__BB2_33;
	add.s32 	%r90, %r2, 1;
	max.s32 	%r32, %r3, %r90;
	sub.s32 	%r91, %r32, %r2;
	and.b32  	%r33, %r91, 3;
	setp.eq.s32 	%p50, %r33, 0;
	mov.u32 	%r115, %r2;
	@%p50 bra 	$L__BB2_30;
	neg.s32 	%r113, %r33;
	mov.u32 	%r115, %r2;
$L__BB2_29:
	.pragma "nounroll";
	mul.wide.s32 	%rd25, %r115, 4;
	add.s64 	%rd26, %rd1, %rd25;
	add.s64 	%rd27, %rd2, %rd25;
	ld.global.f32 	%f276, [%rd27];
	sub.f32 	%f277, %f276, %f352;
	fma.rn.f32 	%f278, %f277, 0f3BBB989D, 0f3F000000;
	cvt.sat.f32.f32 	%f279, %f278;
	mov.f32 	%f280, 0f4B400001;
	mov.f32 	%f281, 0f437C0000;
	fma.rm.f32 	%f282, %f279, %f281, %f280;
	add.f32 	%f283, %f282, 0fCB40007F;
	neg.f32 	%f284, %f283;
	fma.rn.f32 	%f285, %f277, 0f3FB8AA3B, %f284;
	fma.rn.f32 	%f286, %f277, 0f32A57060, %f285;
	mov.b32 	%r92, %f282;
	shl.b32 	%r93, %r92, 23;
	mov.b32 	%f287, %r93;
	ex2.approx.ftz.f32 	%f288, %f286;
	mul.f32 	%f289, %f288, %f287;
	div.rn.f32 	%f290, %f289, %f360;
	st.global.f32 	[%rd26], %f290;
	add.s32 	%r115, %r115, 1;
	add.s32 	%r113, %r113, 1;
	setp.ne.s32 	%p51, %r113, 0;
	@%p51 bra 	$L__BB2_29;
$L__BB2_30:
	sub.s32 	%r94, %r2, %r32;
	setp.gt.u32 	%p52, %r94, -4;
	@%p52 bra 	$L__BB2_33;
	add.s64 	%rd5, %rd2, 8;
	add.s64 	%rd6, %rd1, 8;
$L__BB2_32:
	mul.wide.s32 	%rd28, %r115, 4;
	add.s64 	%rd29, %rd5, %rd28;
	add.s64 	%rd30, %rd6, %rd28;
	ld.global.f32 	%f291, [%rd29+-8];
	sub.f32 	%f292, %f291, %f352;
	fma.rn.f32 	%f293, %f292, 0f3BBB989D, 0f3F000000;
	cvt.sat.f32.f32 	%f294, %f293;
	mov.f32 	%f295, 0f4B400001;
	mov.f32 	%f296, 0f437C0000;
	fma.rm.f32 	%f297, %f294, %f296, %f295;
	add.f32 	%f298, %f297, 0fCB40007F;
	neg.f32 	%f299, %f298;
	fma.rn.f32 	%f300, %f292, 0f3FB8AA3B, %f299;
	fma.rn.f32 	%f301, %f292, 0f32A57060, %f300;
	mov.b32 	%r95, %f297;
	shl.b32 	%r96, %r95, 23;
	mov.b32 	%f302, %r96;
	ex2.approx.ftz.f32 	%f303, %f301;
	mul.f32 	%f304, %f303, %f302;
	div.rn.f32 	%f305, %f304, %f360;
	st.global.f32 	[%rd30+-8], %f305;
	ld.global.f32 	%f306, [%rd29+-4];
	sub.f32 	%f307, %f306, %f352;
	fma.rn.f32 	%f308, %f307, 0f3BBB989D, 0f3F000000;
	cvt.sat.f32.f32 	%f309, %f308;
	fma.rm.f32 	%f310, %f309, %f296, %f295;
	add.f32 	%f311, %f310, 0fCB40007F;
	neg.f32 	%f312, %f311;
	fma.rn.f32 	%f313, %f307, 0f3FB8AA3B, %f312;
	fma.rn.f32 	%f314, %f307, 0f32A57060, %f313;
	mov.b32 	%r97, %f310;
	shl.b32 	%r98, %r97, 23;
	mov.b32 	%f315, %r98;
	ex2.approx.ftz.f32 	%f316, %f314;
	mul.f32 	%f317, %f316, %f315;
	div.rn.f32 	%f318, %f317, %f360;
	st.global.f32 	[%rd30+-4], %f318;
	ld.global.f32 	%f319, [%rd29];
	sub.f32 	%f320, %f319, %f352;
	fma.rn.f32 	%f321, %f320, 0f3BBB989D, 0f3F000000;
	cvt.sat.f32.f32 	%f322, %f321;
	fma.rm.f32 	%f323, %f322, %f296, %f295;
	add.f32 	%f324, %f323, 0fCB40007F;
	neg.f32 	%f325, %f324;
	fma.rn.f32 	%f326, %f320, 0f3FB8AA3B, %f325;
	fma.rn.f32 	%f327, %f320, 0f32A57060, %f326;
	mov.b32 	%r99, %f323;
	shl.b32 	%r100, %r99, 23;
	mov.b32 	%f328, %r100;
	ex2.approx.ftz.f32 	%f329, %f327;
	mul.f32 	%f330, %f329, %f328;
	div.rn.f32 	%f331, %f330, %f360;
	st.global.f32 	[%rd30], %f331;
	ld.global.f32 	%f332, [%rd29+4];
	sub.f32 	%f333, %f332, %f352;
	fma.rn.f32 	%f334, %f333, 0f3BBB989D, 0f3F000000;
	cvt.sat.f32.f32 	%f335, %f334;
	fma.rm.f32 	%f336, %f335, %f296, %f295;
	add.f32 	%f337, %f336, 0fCB40007F;
	neg.f32 	%f338, %f337;
	fma.rn.f32 	%f339, %f333, 0f3FB8AA3B, %f338;
	fma.rn.f32 	%f340, %f333, 0f32A57060, %f339;
	mov.b32 	%r101, %f336;
	shl.b32 	%r102, %r101, 23;
	mov.b32 	%f341, %r102;
	ex2.approx.ftz.f32 	%f342, %f340;
	mul.f32 	%f343, %f342, %f341;
	div.rn.f32 	%f344, %f343, %f360;
	st.global.f32 	[%rd30+4], %f344;
	add.s32 	%r115, %r115, 4;
	setp.lt.s32 	%p53, %r115, %r3;
	@%p53 bra 	$L__BB2_32;
$L__BB2_33:
	ret;

}


// ===== COMPILED SASS (sm_100) =====

	.target	sm_100

	.elftype	@"ET_EXEC"


//--------------------- .note.nv.tkinfo           --------------------------
	.section	.note.nv.tkinfo,"",@"SHT_NOTE"
	.sectionflags	@"SHF_NOTE_NV_TKINFO"
	.tkinfo
        /*0018*/ 	.word	0x00000002
        /*0030*/ 	.string	""
        /*0030*/ 	.string	"ptxas"
        /*0030*/ 	.string	"Cuda compilation tools, release 13.0, V13.0.88"
        /*0030*/ 	.string	"Build cuda_13.0.r13.0/compiler.36424714_0"
        /*0030*/ 	.string	"-arch sm_100 -m 64 "



//--------------------- .note.nv.cuinfo           --------------------------
	.section	.note.nv.cuinfo,"",@"SHT_NOTE"
	.sectionflags	@"SHF_NOTE_NV_CUINFO"
        /*0018*/ 	.short	0x0002
        /*001a*/ 	.short	0x0064
        /*001c*/ 	.short	0x0082
	.zero		2


//--------------------- .nv.info                  --------------------------
	.section	.nv.info,"",@"SHT_CUDA_INFO"
	.align	4


	//----- nvinfo : EIATTR_REGCOUNT
	.align		4
        /*0000*/ 	.byte	0x04, 0x2f
        /*0002*/ 	.short	(.L_1 - .L_0)
	.align		4
.L_0:
        /*0004*/ 	.word	index@(_Z17softmax_sharedmemPKfPfii)
        /*0008*/ 	.word	0x0000001a


	//----- nvinfo : EIATTR_FRAME_SIZE
	.align		4
.L_1:
        /*000c*/ 	.byte	0x04, 0x11
        /*000e*/ 	.short	(.L_3 - .L_2)
	.align		4
.L_2:
        /*0010*/ 	.word	index@($__internal_2_$__cuda_sm3x_div_rn_noftz_f32_slowpath)
        /*0014*/ 	.word	0x00000000


	//----- nvinfo : EIATTR_FRAME_SIZE
	.align		4
.L_3:
        /*0018*/ 	.byte	0x04, 0x11
        /*001a*/ 	.short	(.L_5 - .L_4)
	.align		4
.L_4:
        /*001c*/ 	.word	index@(_Z17softmax_sharedmemPKfPfii)
        /*0020*/ 	.word	0x00000000


	//----- nvinfo : EIATTR_REGCOUNT
	.align		4
.L_5:
        /*0024*/ 	.byte	0x04, 0x2f
        /*0026*/ 	.short	(.L_7 - .L_6)
	.align		4
.L_6:
        /*0028*/ 	.word	index@(_Z14softmax_onlinePKfPfii)
        /*002c*/ 	.word	0x0000001e


	//----- nvinfo : EIATTR_FRAME_SIZE
	.align		4
.L_7:
        /*0030*/ 	.byte	0x04, 0x11
        /*0032*/ 	.short	(.L_9 - .L_8)
	.align		4
.L_8:
        /*0034*/ 	.word	index@($__internal_1_$__cuda_sm3x_div_rn_noftz_f32_slowpath)
        /*0038*/ 	.word	0x00000000


	//----- nvinfo : EIATTR_FRAME_SIZE
	.align		4
.L_9:
        /*003c*/ 	.byte	0x04, 0x11
        /*003e*/ 	.short	(.L_11 - .L_10)
	.align		4
.L_10:
        /*0040*/ 	.word	index@(_Z14softmax_onlinePKfPfii)
        /*0044*/ 	.word	0x00000000


	//----- nvinfo : EIATTR_REGCOUNT
	.align		4
.L_11:
        /*0048*/ 	.byte	0x04, 0x2f
        /*004a*/ 	.short	(.L_13 - .L_12)
	.align		4
.L_12:
        /*004c*/ 	.word	index@(_Z13softmax_naivePKfPfii)
        /*0050*/ 	.word	0x00000020


	//----- nvinfo : EIATTR_FRAME_SIZE
	.align		4
.L_13:
        /*0054*/ 	.byte	0x04, 0x11
        /*0056*/ 	.short	(.L_15 - .L_14)
	.align		4
.L_14:
        /*0058*/ 	.word	index@($__internal_0_$__cuda_sm3x_div_rn_noftz_f32_slowpath)
        /*005c*/ 	.word	0x00000000


	//----- nvinfo : EIATTR_FRAME_SIZE
	.align		4
.L_15:
        /*0060*/ 	.byte	0x04, 0x11
        /*0062*/ 	.short	(.L_17 - .L_16)
	.align		4
.L_16:
        /*0064*/ 	.word	index@(_Z13softmax_naivePKfPfii)
        /*0068*/ 	.word	0x00000000


	//----- nvinfo : EIATTR_MIN_STACK_SIZE
	.align		4
.L_17:
        /*006c*/ 	.byte	0x04, 0x12
        /*006e*/ 	.short	(.L_19 - .L_18)
	.align		4
.L_18:
        /*0070*/ 	.word	index@(_Z13softmax_naivePKfPfii)
        /*0074*/ 	.word	0x00000000


	//----- nvinfo : EIATTR_MIN_STACK_SIZE
	.align		4
.L_19:
        /*0078*/ 	.byte	0x04, 0x12
        /*007a*/ 	.short	(.L_21 - .L_20)
	.align		4
.L_20:
        /*007c*/ 	.word	index@(_Z14softmax_onlinePKfPfii)
        /*0080*/ 	.word	0x00000000


	//----- nvinfo : EIATTR_MIN_STACK_SIZE
	.align		4
.L_21:
        /*0084*/ 	.byte	0x04, 0x12
        /*0086*/ 	.short	(.L_23 - .L_22)
	.align		4
.L_22:
        /*0088*/ 	.word	index@(_Z17softmax_sharedmemPKfPfii)
        /*008c*/ 	.word	0x00000000
.L_23:


//--------------------- .nv.compat                --------------------------
	.section	.nv.compat,"",@"SHT_CUDA_COMPAT_INFO"
	.align	4
        /*0000*/ 	.byte	0x02, 0x09, 0x00, 0x00, 0x02, 0x02, 0x01, 0x00, 0x02, 0x05, 0x05, 0x00, 0x03, 0x07, 0x01, 0x01
        /*0010*/ 	.byte	0x02, 0x03, 0x00, 0x00, 0x02, 0x06, 0x01, 0x00, 0x04, 0x0b, 0x08, 0x00, 0x01, 0x00, 0x00, 0x00
        /*0020*/ 	.byte	0x00, 0x00, 0x00, 0x00


//--------------------- .nv.info._Z13softmax_naivePKfPfii --------------------------
	.section	.nv.info._Z13softmax_naivePKfPfii,"",@"SHT_CUDA_INFO"
	.sectionflags	@""
	.align	4


	//----- nvinfo : EIATTR_CUDA_API_VERSION
	.align		4
        /*0000*/ 	.byte	0x04, 0x37
        /*0002*/ 	.short	(.L_25 - .L_24)
.L_24:
        /*0004*/ 	.word	0x00000082


	//----- nvinfo : EIATTR_KPARAM_INFO
	.align		4
.L_25:
        /*0008*/ 	.byte	0x04, 0x17
        /*000a*/ 	.short	(.L_27 - .L_26)
.L_26:
        /*000c*/ 	.word	0x00000000
        /*0010*/ 	.short	0x0003
        /*0012*/ 	.short	0x0014
        /*0014*/ 	.byte	0x00, 0xf0, 0x11, 0x00


	//----- nvinfo : EIATTR_KPARAM_INFO
	.align		4
.L_27:
        /*0018*/ 	.byte	0x04, 0x17
        /*001a*/ 	.short	(.L_29 - .L_28)
.L_28:
        /*001c*/ 	.word	0x00000000
        /*0020*/ 	.short	0x0002
        /*0022*/ 	.short	0x0010
        /*0024*/ 	.byte	0x00, 0xf0, 0x11, 0x00


	//----- nvinfo : EIATTR_KPARAM_INFO
	.align		4
.L_29:
        /*0028*/ 	.byte	0x04, 0x17
        /*002a*/ 	.short	(.L_31 - .L_30)
.L_30:
        /*002c*/ 	.word	0x00000000
        /*0030*/ 	.short	0x0001
        /*0032*/ 	.short	0x0008
        /*0034*/ 	.byte	0x00, 0xf5, 0x21, 0x00


	//----- nvinfo : EIATTR_KPARAM_INFO
	.align		4
.L_31:
        /*0038*/ 	.byte	0x04, 0x17
        /*003a*/ 	.short	(.L_33 - .L_32)
.L_32:
        /*003c*/ 	.word	0x00000000
        /*0040*/ 	.short	0x0000
        /*0042*/ 	.short	0x0000
        /*0044*/ 	.byte	0x00, 0xf5, 0x21, 0x00


	//----- nvinfo : EIATTR_SPARSE_MMA_MASK
	.align		4
.L_33:
        /*0048*/ 	.byte	0x03, 0x50
        /*004a*/ 	.short	0x0000


	//----- nvinfo : EIATTR_MAXREG_COUNT
	.align		4
        /*004c*/ 	.byte	0x03, 0x1b
        /*004e*/ 	.short	0x00ff


	//----- nvinfo : EIATTR_MERCURY_ISA_VERSION
	.align		4
        /*0050*/ 	.byte	0x03, 0x5f
        /*0052*/ 	.short	0x0101


	//----- nvinfo : EIATTR_VRC_CTA_INIT_COUNT
	.align		4
        /*0054*/ 	.byte	0x02, 0x4a
	.zero		1
	.zero		1


	//----- nvinfo : EIATTR_EXIT_INSTR_OFFSETS
	.align		4
        /*0058*/ 	.byte	0x04, 0x1c
        /*005a*/ 	.short	(.L_35 - .L_34)


	//   ....[0]....
.L_34:
        /*005c*/ 	.word	0x00000070


	//   ....[1]....
        /*0060*/ 	.word	0x000016f0


	//   ....[2]....
        /*0064*/ 	.word	0x000019d0


	//   ....[3]....
        /*0068*/ 	.word	0x00002180


	//----- nvinfo : EIATTR_CRS_STACK_SIZE
	.align		4
.L_35:
        /*006c*/ 	.byte	0x04, 0x1e
        /*006e*/ 	.short	(.L_37 - .L_36)
.L_36:
        /*0070*/ 	.word	0x00000000


	//----- nvinfo : EIATTR_CBANK_PARAM_SIZE
	.align		4
.L_37:
        /*0074*/ 	.byte	0x03, 0x19
        /*0076*/ 	.short	0x0018


	//----- nvinfo : EIATTR_PARAM_CBANK
	.align		4
        /*0078*/ 	.byte	0x04, 0x0a
        /*007a*/ 	.short	(.L_39 - .L_38)
	.align		4
.L_38:
        /*007c*/ 	.word	index@(.nv.constant0._Z13softmax_naivePKfPfii)
        /*0080*/ 	.short	0x0380
        /*0082*/ 	.short	0x0018


	//----- nvinfo : EIATTR_SW_WAR
	.align		4
.L_39:
        /*0084*/ 	.byte	0x04, 0x36
        /*0086*/ 	.short	(.L_41 - .L_40)
.L_40:
        /*0088*/ 	.word	0x00000008
.L_41:


//--------------------- .nv.info._Z14softmax_onlinePKfPfii --------------------------
	.section	.nv.info._Z14softmax_onlinePKfPfii,"",@"SHT_CUDA_INFO"
	.sectionflags	@""
	.align	4


	//----- nvinfo : EIATTR_CUDA_API_VERSION
	.align		4
        /*0000*/ 	.byte	0x04, 0x37
        /*0002*/ 	.short	(.L_43 - .L_42)
.L_42:
        /*0004*/ 	.word	0x00000082


	//----- nvinfo : EIATTR_KPARAM_INFO
	.align		4
.L_43:
        /*0008*/ 	.byte	0x04, 0x17
        /*000a*/ 	.short	(.L_45 - .L_44)
.L_44:
        /*000c*/ 	.word	0x00000000
        /*0010*/ 	.short	0x0003
        /*0012*/ 	.short	0x0014
        /*0014*/ 	.byte	0x00, 0xf0, 0x11, 0x00


	//----- nvinfo : EIATTR_KPARAM_INFO
	.align		4
.L_45:
        /*0018*/ 	.byte	0x04, 0x17
        /*001a*/ 	.short	(.L_47 - .L_46)
.L_46:
        /*001c*/ 	.word	0x00000000
        /*0020*/ 	.short	0x0002
        /*0022*/ 	.short	0x0010
        /*0024*/ 	.byte	0x00, 0xf0, 0x11, 0x00


	//----- nvinfo : EIATTR_KPARAM_INFO
	.align		4
.L_47:
        /*0028*/ 	.byte	0x04, 0x17
        /*002a*/ 	.short	(.L_49 - .L_48)
.L_48:
        /*002c*/ 	.word	0x00000000
        /*0030*/ 	.short	0x0001
        /*0032*/ 	.short	0x0008
        /*0034*/ 	.byte	0x00, 0xf5, 0x21, 0x00


	//----- nvinfo : EIATTR_KPARAM_INFO
	.align		4
.L_49:
        /*0038*/ 	.byte	0x04, 0x17
        /*003a*/ 	.short	(.L_51 - .L_50)
.L_50:
        /*003c*/ 	.word	0x00000000
        /*0040*/ 	.short	0x0000
        /*0042*/ 	.short	0x0000
        /*0044*/ 	.byte	0x00, 0xf5, 0x21, 0x00


	//----- nvinfo : EIATTR_SPARSE_MMA_MASK
	.align		4
.L_51:
        /*0048*/ 	.byte	0x03, 0x50
        /*004a*/ 	.short	0x0000


	//----- nvinfo : EIATTR_MAXREG_COUNT
	.align		4
        /*004c*/ 	.byte	0x03, 0x1b
        /*004e*/ 	.short	0x00ff


	//----- nvinfo : EIATTR_MERCURY_ISA_VERSION
	.align		4
        /*0050*/ 	.byte	0x03, 0x5f
        /*0052*/ 	.short	0x0101


	//----- nvinfo : EIATTR_VRC_CTA_INIT_COUNT
	.align		4
        /*0054*/ 	.byte	0x02, 0x4a
	.zero		1
	.zero		1


	//----- nvinfo : EIATTR_EXIT_INSTR_OFFSETS
	.align		4
        /*0058*/ 	.byte	0x04, 0x1c
        /*005a*/ 	.short	(.L_53 - .L_52)


	//   ....[0]....
.L_52:
        /*005c*/ 	.word	0x00000070


	//   ....[1]....
        /*0060*/ 	.word	0x00001490


	//   ....[2]....
        /*0064*/ 	.word	0x00001770


	//   ....[3]....
        /*0068*/ 	.word	0x00001f20


	//----- nvinfo : EIATTR_CRS_STACK_SIZE
	.align		4
.L_53:
        /*006c*/ 	.byte	0x04, 0x1e
        /*006e*/ 	.short	(.L_55 - .L_54)
.L_54:
        /*0070*/ 	.word	0x00000000


	//----- nvinfo : EIATTR_CBANK_PARAM_SIZE
	.align		4
.L_55:
        /*0074*/ 	.byte	0x03, 0x19
        /*0076*/ 	.short	0x0018


	//----- nvinfo : EIATTR_PARAM_CBANK
	.align		4
        /*0078*/ 	.byte	0x04, 0x0a
        /*007a*/ 	.short	(.L_57 - .L_56)
	.align		4
.L_56:
        /*007c*/ 	.word	index@(.nv.constant0._Z14softmax_onlinePKfPfii)
        /*0080*/ 	.short	0x0380
        /*0082*/ 	.short	0x0018


	//----- nvinfo : EIATTR_SW_WAR
	.align		4
.L_57:
        /*0084*/ 	.byte	0x04, 0x36
        /*0086*/ 	.short	(.L_59 - .L_58)
.L_58:
        /*0088*/ 	.word	0x00000008
.L_59:


//--------------------- .nv.info._Z17softmax_sharedmemPKfPfii --------------------------
	.section	.nv.info._Z17softmax_sharedmemPKfPfii,"",@"SHT_CUDA_INFO"
	.sectionflags	@""
	.align	4


	//----- nvinfo : EIATTR_CUDA_API_VERSION
	.align		4
        /*0000*/ 	.byte	0x04, 0x37
        /*0002*/ 	.short	(.L_61 - .L_60)
.L_60:
        /*0004*/ 	.word	0x00000082


	//----- nvinfo : EIATTR_KPARAM_INFO
	.align		4
.L_61:
        /*0008*/ 	.byte	0x04, 0x17
        /*000a*/ 	.short	(.L_63 - .L_62)
.L_62:
        /*000c*/ 	.word	0x00000000
        /*0010*/ 	.short	0x0003
        /*0012*/ 	.short	0x0014
        /*0014*/ 	.byte	0x00, 0xf0, 0x11, 0x00


	//----- nvinfo : EIATTR_KPARAM_INFO
	.align		4
.L_63:
        /*0018*/ 	.byte	0x04, 0x17
        /*001a*/ 	.short	(.L_65 - .L_64)
.L_64:
        /*001c*/ 	.word	0x00000000
        /*0020*/ 	.short	0x0002
        /*0022*/ 	.short	0x0010
        /*0024*/ 	.byte	0x00, 0xf0, 0x11, 0x00


	//----- nvinfo : EIATTR_KPARAM_INFO
	.align		4
.L_65:
        /*0028*/ 	.byte	0x04, 0x17
        /*002a*/ 	.short	(.L_67 - .L_66)
.L_66:
        /*002c*/ 	.word	0x00000000
        /*0030*/ 	.short	0x0001
        /*0032*/ 	.short	0x0008
        /*0034*/ 	.byte	0x00, 0xf5, 0x21, 0x00


	//----- nvinfo : EIATTR_KPARAM_INFO
	.align		4
.L_67:
        /*0038*/ 	.byte	0x04, 0x17
        /*003a*/ 	.short	(.L_69 - .L_68)
.L_68:
        /*003c*/ 	.word	0x00000000
        /*0040*/ 	.short	0x0000
        /*0042*/ 	.short	0x0000
        /*0044*/ 	.byte	0x00, 0xf5, 0x21, 0x00


	//----- nvinfo : EIATTR_SPARSE_MMA_MASK
	.align		4
.L_69:
        /*0048*/ 	.byte	0x03, 0x50
        /*004a*/ 	.short	0x0000


	//----- nvinfo : EIATTR_MAXREG_COUNT
	.align		4
        /*004c*/ 	.byte	0x03, 0x1b
        /*004e*/ 	.short	0x00ff


	//----- nvinfo : EIATTR_NUM_BARRIERS
	.align		4
        /*0050*/ 	.byte	0x02, 0x4c
        /*0052*/ 	.byte	0x01
	.zero		1


	//----- nvinfo : EIATTR_MERCURY_ISA_VERSION
	.align		4
        /*0054*/ 	.byte	0x03, 0x5f
        /*0056*/ 	.short	0x0101


	//----- nvinfo : EIATTR_VRC_CTA_INIT_COUNT
	.align		4
        /*0058*/ 	.byte	0x02, 0x4a
	.zero		1
	.zero		1


	//----- nvinfo : EIATTR_EXIT_INSTR_OFFSETS
	.align		4
        /*005c*/ 	.byte	0x04, 0x1c
        /*005e*/ 	.short	(.L_71 - .L_70)


	//   ....[0]....
.L_70:
        /*0060*/ 	.word	0x00001910


	//   ....[1]....
        /*0064*/ 	.word	0x00001b80


	//----- nvinfo : EIATTR_CRS_STACK_SIZE
	.align		4
.L_71:
        /*0068*/ 	.byte	0x04, 0x1e
        /*006a*/ 	.short	(.L_73 - .L_72)
.L_72:
        /*006c*/ 	.word	0x00000000


	//----- nvinfo : EIATTR_CBANK_PARAM_SIZE
	.align		4
.L_73:
        /*0070*/ 	.byte	0x03, 0x19
        /*0072*/ 	.short	0x0018


	//----- nvinfo : EIATTR_PARAM_CBANK
	.align		4
        /*0074*/ 	.byte	0x04, 0x0a
        /*0076*/ 	.short	(.L_75 - .L_74)
	.align		4
.L_74:
        /*0078*/ 	.word	index@(.nv.constant0._Z17softmax_sharedmemPKfPfii)
        /*007c*/ 	.short	0x0380
        /*007e*/ 	.short	0x0018


	//----- nvinfo : EIATTR_SW_WAR
	.align		4
.L_75:
        /*0080*/ 	.byte	0x04, 0x36
        /*0082*/ 	.short	(.L_77 - .L_76)
.L_76:
        /*0084*/ 	.word	0x00000008
.L_77:


//--------------------- .nv.callgraph             --------------------------
	.section	.nv.callgraph,"",@"SHT_CUDA_CALLGRAPH"
	.align	4
	.sectionentsize	8
	.align		4
        /*0000*/ 	.word	0x00000000
	.align		4
        /*0004*/ 	.word	0xffffffff
	.align		4
        /*0008*/ 	.word	0x00000000
	.align		4
        /*000c*/ 	.word	0xfffffffe
	.align		4
        /*0010*/ 	.word	0x00000000
	.align		4
        /*0014*/ 	.word	0xfffffffd
	.align		4
        /*0018*/ 	.word	0x00000000
	.align		4
        /*001c*/ 	.word	0xfffffffc


//--------------------- .text._Z13softmax_naivePKfPfii --------------------------
	.section	.text._Z13softmax_naivePKfPfii,"ax",@progbits
	.align	128
        .global         _Z13softmax_naivePKfPfii
        .type           _Z13softmax_naivePKfPfii,@function
        .size           _Z13softmax_naivePKfPfii,(.L_x_124 - _Z13softmax_naivePKfPfii)
        .other          _Z13softmax_naivePKfPfii,@"STO_CUDA_ENTRY STV_DEFAULT"
_Z13softmax_naivePKfPfii:
.text._Z13softmax_naivePKfPfii:
[----:B------:R-:W-:Y:S01]  /*0000*/  LDC R1, c[0x0][0x37c] ;  /* 0x0000df00ff017b82 */ /* 0x000fe20000000800 */
[----:B------:R-:W0:Y:S07]  /*0010*/  S2R R0, SR_TID.X ;  /* 0x0000000000007919 */ /* 0x000e2e0000002100 */
[----:B------:R-:W0:Y:S01]  /*0020*/  S2UR UR4, SR_CTAID.X ;  /* 0x00000000000479c3 */ /* 0x000e220000002500 */
[----:B------:R-:W1:Y:S07]  /*0030*/  LDCU UR5, c[0x0][0x390] ;  /* 0x00007200ff0577ac */ /* 0x000e6e0008000800 */
[----:B------:R-:W0:Y:S02]  /*0040*/  LDC R5, c[0x0][0x360] ;  /* 0x0000d800ff057b82 */ /* 0x000e240000000800 */
[----:B0-----:R-:W-:-:S05]  /*0050*/  IMAD R5, R5, UR4, R0 ;  /* 0x0000000405057c24 */ /* 0x001fca000f8e0200 */
[----:B-1----:R-:W-:-:S13]  /*0060*/  ISETP.GE.AND P0, PT, R5, UR5, PT ;  /* 0x0000000505007c0c */ /* 0x002fda000bf06270 */
[----:B------:R-:W-:Y:S05]  /*0070*/  @P0 EXIT ;  /* 0x000000000000094d */ /* 0x000fea0003800000 */
[----:B------:R-:W0:Y:S01]  /*0080*/  LDCU UR4, c[0x0][0x394] ;  /* 0x00007280ff0477ac */ /* 0x000e220008000800 */
[----:B------:R-:W-:Y:S01]  /*0090*/  MOV R2, 0xff800000 ;  /* 0xff80000000027802 */ /* 0x000fe20000000f00 */
[----:B------:R-:W1:Y:S01]  /*00a0*/  LDCU.64 UR12, c[0x0][0x358] ;  /* 0x00006b00ff0c77ac */ /* 0x000e620008000a00 */
[----:B0-----:R-:W-:Y:S02]  /*00b0*/  UISETP.GE.AND UP0, UPT, UR4, 0x1, UPT ;  /* 0x000000010400788c */ /* 0x001fe4000bf06270 */
[----:B------:R-:W-:-:S05]  /*00c0*/  IMAD R5, R5, UR4, RZ ;  /* 0x0000000405057c24 */ /* 0x000fca000f8e02ff */
[----:B------:R-:W-:Y:S02]  /*00d0*/  IADD3 R4, PT, PT, R5, UR4, RZ ;  /* 0x0000000405047c10 */ /* 0x000fe4000fffe0ff */
[----:B-1----:R-:W-:Y:S05]  /*00e0*/  BRA.U !UP0, `(.L_x_0) ;  /* 0x0000000908307547 */ /* 0x002fea000b800000 */
[----:B------:R-:W-:Y:S01]  /*00f0*/  VIADDMNMX R2, R5, 0x1, R4, !PT ;  /* 0x0000000105027846 */ /* 0x000fe20007800104 */
[----:B------:R-:W-:Y:S01]  /*0100*/  BSSY.RECONVERGENT B0, `(.L_x_1) ;  /* 0x0000045000007945 */ /* 0x000fe20003800200 */
[----:B------:R-:W-:-:S03]  /*0110*/  IMAD.MOV.U32 R3, RZ, RZ, R5 ;  /* 0x000000ffff037224 */ /* 0x000fc600078e0005 */
[----:B------:R-:W-:Y:S01]  /*0120*/  IMAD.IADD R0, R2, 0x1, -R5 ;  /* 0x0000000102007824 */ /* 0x000fe200078e0a05 */
[----:B------:R-:W-:-:S04]  /*0130*/  IADD3 R2, PT, PT, R5, -R2, RZ ;  /* 0x8000000205027210 */ /* 0x000fc80007ffe0ff */
[----:B------:R-:W-:Y:S02]  /*0140*/  ISETP.GT.U32.AND P1, PT, R2, -0x10, PT ;  /* 0xfffffff00200780c */ /* 0x000fe40003f24070 */
[----:B------:R-:W-:Y:S02]  /*0150*/  LOP3.LUT R24, R0, 0xf, RZ, 0xc0, !PT ;  /* 0x0000000f00187812 */ /* 0x000fe400078ec0ff */
[----:B------:R-:W-:Y:S02]  /*0160*/  MOV R2, 0xff800000 ;  /* 0xff80000000027802 */ /* 0x000fe40000000f00 */
[----:B------:R-:W-:-:S07]  /*0170*/  ISETP.NE.AND P0, PT, R24, RZ, PT ;  /* 0x000000ff1800720c */ /* 0x000fce0003f05270 */
[----:B------:R-:W-:Y:S06]  /*0180*/  @P1 BRA `(.L_x_2) ;  /* 0x0000000000f01947 */ /* 0x000fec0003800000 */
[----:B------:R-:W0:Y:S01]  /*0190*/  LDC.64 R6, c[0x0][0x380] ;  /* 0x0000e000ff067b82 */ /* 0x000e220000000a00 */
[----:B------:R-:W-:Y:S01]  /*01a0*/  LOP3.LUT R10, R0, 0xfffffff0, RZ, 0xc0, !PT ;  /* 0xfffffff0000a7812 */ /* 0x000fe200078ec0ff */
[----:B------:R-:W-:Y:S01]  /*01b0*/  IMAD.MOV.U32 R3, RZ, RZ, R5 ;  /* 0x000000ffff037224 */ /* 0x000fe200078e0005 */
[----:B------:R-:W-:Y:S02]  /*01c0*/  MOV R2, 0xff800000 ;  /* 0xff80000000027802 */ /* 0x000fe40000000f00 */
[----:B------:R-:W-:Y:S02]  /*01d0*/  IADD3 R10, PT, PT, -R10, RZ, RZ ;  /* 0x000000ff0a0a7210 */ /* 0x000fe40007ffe1ff */
[----:B0-----:R-:W-:-:S04]  /*01e0*/  IADD3 R6, P1, PT, R6, 0x20, RZ ;  /* 0x0000002006067810 */ /* 0x001fc80007f3e0ff */
[----:B------:R-:W-:-:S09]  /*01f0*/  IADD3.X R7, PT, PT, RZ, R7, RZ, P1, !PT ;  /* 0x00000007ff077210 */ /* 0x000fd20000ffe4ff */
.L_x_3:
[----:B------:R-:W-:-:S05]  /*0200*/  IMAD.WIDE R8, R3, 0x4, R6 ;  /* 0x0000000403087825 */ /* 0x000fca00078e0206 */
[----:B------:R-:W2:Y:S04]  /*0210*/  LDG.E R25, desc[UR12][R8.64+-0x20] ;  /* 0xffffe00c08197981 */ /* 0x000ea8000c1e1900 */
[----:B------:R-:W3:Y:S04]  /*0220*/  LDG.E R27, desc[UR12][R8.64+-0x1c] ;  /* 0xffffe40c081b7981 */ /* 0x000ee8000c1e1900 */
[----:B------:R-:W4:Y:S04]  /*0230*/  LDG.E R29, desc[UR12][R8.64+-0x18] ;  /* 0xffffe80c081d7981 */ /* 0x000f28000c1e1900 */
[----:B------:R-:W5:Y:S04]  /*0240*/  LDG.E R22, desc[UR12][R8.64+-0x14] ;  /* 0xffffec0c08167981 */ /* 0x000f68000c1e1900 */
        /* <DEDUP_REMOVED lines=11> */
[----:B------:R-:W5:Y:S01]  /*0300*/  LDG.E R23, desc[UR12][R8.64+0x1c] ;  /* 0x00001c0c08177981 */ /* 0x000f62000c1e1900 */
[----:B------:R-:W-:Y:S01]  /*0310*/  IADD3 R10, PT, PT, R10, 0x10, RZ ;  /* 0x000000100a0a7810 */ /* 0x000fe20007ffe0ff */
[----:B------:R-:W-:-:S03]  /*0320*/  VIADD R3, R3, 0x10 ;  /* 0x0000001003037836 */ /* 0x000fc60000000000 */
[----:B------:R-:W-:Y:S02]  /*0330*/  ISETP.NE.AND P2, PT, R10, RZ, PT ;  /* 0x000000ff0a00720c */ /* 0x000fe40003f45270 */
[----:B--2---:R-:W-:-:S04]  /*0340*/  FSETP.GT.AND P1, PT, R25, R2, PT ;  /* 0x000000021900720b */ /* 0x004fc80003f24000 */
[----:B------:R-:W-:-:S04]  /*0350*/  FSEL R2, R25, R2, P1 ;  /* 0x0000000219027208 */ /* 0x000fc80000800000 */
[----:B---3--:R-:W-:-:S04]  /*0360*/  FSETP.GT.AND P1, PT, R27, R2, PT ;  /* 0x000000021b00720b */ /* 0x008fc80003f24000 */
[----:B------:R-:W-:-:S04]  /*0370*/  FSEL R2, R27, R2, P1 ;  /* 0x000000021b027208 */ /* 0x000fc80000800000 */
[----:B----4-:R-:W-:-:S04]  /*0380*/  FSETP.GT.AND P1, PT, R29, R2, PT ;  /* 0x000000021d00720b */ /* 0x010fc80003f24000 */
[----:B------:R-:W-:-:S04]  /*0390*/  FSEL R29, R29, R2, P1 ;  /* 0x000000021d1d7208 */ /* 0x000fc80000800000 */
[----:B-----5:R-:W-:-:S04]  /*03a0*/  FSETP.GT.AND P1, PT, R22, R29, PT ;  /* 0x0000001d1600720b */ /* 0x020fc80003f24000 */
[----:B------:R-:W-:-:S04]  /*03b0*/  FSEL R22, R22, R29, P1 ;  /* 0x0000001d16167208 */ /* 0x000fc80000800000 */
[----:B------:R-:W-:-:S04]  /*03c0*/  FSETP.GT.AND P1, PT, R21, R22, PT ;  /* 0x000000161500720b */ /* 0x000fc80003f24000 */
        /* <DEDUP_REMOVED lines=22> */
[----:B------:R-:W-:Y:S01]  /*0530*/  FSEL R2, R23, R2, P1 ;  /* 0x0000000217027208 */ /* 0x000fe20000800000 */
[----:B------:R-:W-:Y:S08]  /*0540*/  @P2 BRA `(.L_x_3) ;  /* 0xfffffffc002c2947 */ /* 0x000ff0000383ffff */
.L_x_2:
[----:B------:R-:W-:Y:S05]  /*0550*/  BSYNC.RECONVERGENT B0 ;  /* 0x0000000000007941 */ /* 0x000fea0003800200 */
.L_x_1:
[----:B------:R-:W-:Y:S04]  /*0560*/  BSSY.RECONVERGENT B0, `(.L_x_0) ;  /* 0x0000044000007945 */ /* 0x000fe80003800200 */
[----:B------:R-:W-:Y:S05]  /*0570*/  @!P0 BRA `(.L_x_4) ;  /* 0x0000000400088947 */ /* 0x000fea0003800000 */
[----:B------:R-:W-:Y:S01]  /*0580*/  ISETP.GE.U32.AND P1, PT, R24, 0x8, PT ;  /* 0x000000081800780c */ /* 0x000fe20003f26070 */
[----:B------:R-:W-:Y:S01]  /*0590*/  BSSY.RECONVERGENT B1, `(.L_x_5) ;  /* 0x000001f000017945 */ /* 0x000fe20003800200 */
[----:B------:R-:W-:-:S04]  /*05a0*/  LOP3.LUT R8, R0, 0x7, RZ, 0xc0, !PT ;  /* 0x0000000700087812 */ /* 0x000fc800078ec0ff */
[----:B------:R-:W-:-:S07]  /*05b0*/  ISETP.NE.AND P0, PT, R8, RZ, PT ;  /* 0x000000ff0800720c */ /* 0x000fce0003f05270 */
[----:B------:R-:W-:Y:S06]  /*05c0*/  @!P1 BRA `(.L_x_6) ;  /* 0x00000000006c9947 */ /* 0x000fec0003800000 */
[----:B------:R-:W0:Y:S02]  /*05d0*/  LDC.64 R6, c[0x0][0x380] ;  /* 0x0000e000ff067b82 */ /* 0x000e240000000a00 */
[----:B0-----:R-:W-:-:S05]  /*05e0*/  IMAD.WIDE R6, R3, 0x4, R6 ;  /* 0x0000000403067825 */ /* 0x001fca00078e0206 */
[----:B------:R-:W2:Y:S04]  /*05f0*/  LDG.E R9, desc[UR12][R6.64] ;  /* 0x0000000c06097981 */ /* 0x000ea8000c1e1900 */
[----:B------:R-:W3:Y:S04]  /*0600*/  LDG.E R11, desc[UR12][R6.64+0x4] ;  /* 0x0000040c060b7981 */ /* 0x000ee8000c1e1900 */
[----:B------:R-:W4:Y:S04]  /*0610*/  LDG.E R13, desc[UR12][R6.64+0x8] ;  /* 0x0000080c060d7981 */ /* 0x000f28000c1e1900 */
[----:B------:R-:W5:Y:S04]  /*0620*/  LDG.E R15, desc[UR12][R6.64+0xc] ;  /* 0x00000c0c060f7981 */ /* 0x000f68000c1e1900 */
[----:B------:R-:W5:Y:S04]  /*0630*/  LDG.E R17, desc[UR12][R6.64+0x10] ;  /* 0x0000100c06117981 */ /* 0x000f68000c1e1900 */
[----:B------:R-:W5:Y:S04]  /*0640*/  LDG.E R19, desc[UR12][R6.64+0x14] ;  /* 0x0000140c06137981 */ /* 0x000f68000c1e1900 */
[----:B------:R-:W5:Y:S04]  /*0650*/  LDG.E R21, desc[UR12][R6.64+0x18] ;  /* 0x0000180c06157981 */ /* 0x000f68000c1e1900 */
[----:B------:R-:W5:Y:S01]  /*0660*/  LDG.E R23, desc[UR12][R6.64+0x1c] ;  /* 0x00001c0c06177981 */ /* 0x000f62000c1e1900 */
[----:B------:R-:W-:-:S02]  /*0670*/  IADD3 R3, PT, PT, R3, 0x8, RZ ;  /* 0x0000000803037810 */ /* 0x000fc40007ffe0ff */
        /* <DEDUP_REMOVED lines=15> */
[----:B------:R-:W-:-:S09]  /*0770*/  FSEL R2, R23, R2, P1 ;  /* 0x0000000217027208 */ /* 0x000fd20000800000 */
.L_x_6:
[----:B------:R-:W-:Y:S05]  /*0780*/  BSYNC.RECONVERGENT B1 ;  /* 0x0000000000017941 */ /* 0x000fea0003800200 */
.L_x_5:
        /* <DEDUP_REMOVED lines=20> */
[----:B------:R-:W-:-:S09]  /*08d0*/  FSEL R2, R15, R2, P1 ;  /* 0x000000020f027208 */ /* 0x000fd20000800000 */
.L_x_8:
[----:B------:R-:W-:Y:S05]  /*08e0*/  BSYNC.RECONVERGENT B1 ;  /* 0x0000000000017941 */ /* 0x000fea0003800200 */
.L_x_7:
[----:B------:R-:W-:Y:S05]  /*08f0*/  @!P0 BRA `(.L_x_4) ;  /* 0x0000000000288947 */ /* 0x000fea0003800000 */
[----:B------:R-:W0:Y:S01]  /*0900*/  LDC.64 R8, c[0x0][0x380] ;  /* 0x0000e000ff087b82 */ /* 0x000e220000000a00 */
[----:B------:R-:W-:-:S07]  /*0910*/  IMAD.MOV R0, RZ, RZ, -R0 ;  /* 0x000000ffff007224 */ /* 0x000fce00078e0a00 */
.L_x_9:
[----:B0-----:R-:W-:-:S06]  /*0920*/  IMAD.WIDE R6, R3, 0x4, R8 ;  /* 0x0000000403067825 */ /* 0x001fcc00078e0208 */
[----:B------:R-:W2:Y:S01]  /*0930*/  LDG.E R7, desc[UR12][R6.64] ;  /* 0x0000000c06077981 */ /* 0x000ea2000c1e1900 */
[----:B------:R-:W-:Y:S02]  /*0940*/  IADD3 R0, PT, PT, R0, 0x1, RZ ;  /* 0x0000000100007810 */ /* 0x000fe40007ffe0ff */
[----:B------:R-:W-:Y:S02]  /*0950*/  IADD3 R3, PT, PT, R3, 0x1, RZ ;  /* 0x0000000103037810 */ /* 0x000fe40007ffe0ff */
[----:B------:R-:W-:Y:S02]  /*0960*/  ISETP.NE.AND P1, PT, R0, RZ, PT ;  /* 0x000000ff0000720c */ /* 0x000fe40003f25270 */
[----:B--2---:R-:W-:-:S04]  /*0970*/  FSETP.GT.AND P0, PT, R7, R2, PT ;  /* 0x000000020700720b */ /* 0x004fc80003f04000 */
[----:B------:R-:W-:-:S07]  /*0980*/  FSEL R2, R7, R2, P0 ;  /* 0x0000000207027208 */ /* 0x000fce0000000000 */
[----:B------:R-:W-:Y:S05]  /*0990*/  @P1 BRA `(.L_x_9) ;  /* 0xfffffffc00e01947 */ /* 0x000fea000383ffff */
.L_x_4:
[----:B------:R-:W-:Y:S05]  /*09a0*/  BSYNC.RECONVERGENT B0 ;  /* 0x0000000000007941 */ /* 0x000fea0003800200 */
.L_x_0:
[----:B------:R-:W0:Y:S01]  /*09b0*/  LDCU UR4, c[0x0][0x394] ;  /* 0x00007280ff0477ac */ /* 0x000e220008000800 */
[----:B------:R-:W-:Y:S01]  /*09c0*/  IMAD.MOV.U32 R3, RZ, RZ, RZ ;  /* 0x000000ffff037224 */ /* 0x000fe200078e00ff */
[----:B0-----:R-:W-:-:S09]  /*09d0*/  UISETP.GE.AND UP0, UPT, UR4, 0x1, UPT ;  /* 0x000000010400788c */ /* 0x001fd2000bf06270 */
[----:B------:R-:W-:Y:S05]  /*09e0*/  BRA.U !UP0, `(.L_x_10) ;  /* 0x0000000d08387547 */ /* 0x000fea000b800000 */
[C---:B------:R-:W-:Y:S01]  /*09f0*/  VIADDMNMX R6, R5.reuse, 0x1, R4, !PT ;  /* 0x0000000105067846 */ /* 0x040fe20007800104 */
[----:B------:R-:W-:Y:S01]  /*0a00*/  BSSY.RECONVERGENT B0, `(.L_x_11) ;  /* 0x0000067000007945 */ /* 0x000fe20003800200 */
[----:B------:R-:W-:Y:S01]  /*0a10*/  IMAD.MOV.U32 R3, RZ, RZ, RZ ;  /* 0x000000ffff037224 */ /* 0x000fe200078e00ff */
[----:B------:R-:W-:Y:S02]  /*0a20*/  MOV R11, R5 ;  /* 0x00000005000b7202 */ /* 0x000fe40000000f00 */
[CC--:B------:R-:W-:Y:S02]  /*0a30*/  IADD3 R0, PT, PT, -R5.reuse, R6.reuse, RZ ;  /* 0x0000000605007210 */ /* 0x0c0fe40007ffe1ff */
[----:B------:R-:W-:Y:S02]  /*0a40*/  IADD3 R6, PT, PT, R5, -R6, RZ ;  /* 0x8000000605067210 */ /* 0x000fe40007ffe0ff */
[----:B------:R-:W-:Y:S02]  /*0a50*/  LOP3.LUT R22, R0, 0x7, RZ, 0xc0, !PT ;  /* 0x0000000700167812 */ /* 0x000fe400078ec0ff */
[----:B------:R-:W-:-:S02]  /*0a60*/  ISETP.GT.U32.AND P0, PT, R6, -0x8, PT ;  /* 0xfffffff80600780c */ /* 0x000fc40003f04070 */
[----:B------:R-:W-:-:S11]  /*0a70*/  ISETP.NE.AND P1, PT, R22, RZ, PT ;  /* 0x000000ff1600720c */ /* 0x000fd60003f25270 */
[----:B------:R-:W-:Y:S05]  /*0a80*/  @P0 BRA `(.L_x_12) ;  /* 0x0000000400780947 */ /* 0x000fea0003800000 */
[----:B------:R-:W0:Y:S01]  /*0a90*/  LDC.64 R6, c[0x0][0x380] ;  /* 0x0000e000ff067b82 */ /* 0x000e220000000a00 */
[----:B------:R-:W-:Y:S01]  /*0aa0*/  LOP3.LUT R10, R0, 0xfffffff8, RZ, 0xc0, !PT ;  /* 0xfffffff8000a7812 */ /* 0x000fe200078ec0ff */
[----:B------:R-:W-:Y:S01]  /*0ab0*/  HFMA2 R3, -RZ, RZ, 0, 0 ;  /* 0x00000000ff037431 */ /* 0x000fe200000001ff */
[----:B------:R-:W-:Y:S02]  /*0ac0*/  MOV R11, R5 ;  /* 0x00000005000b7202 */ /* 0x000fe40000000f00 */
[----:B------:R-:W-:Y:S02]  /*0ad0*/  IADD3 R10, PT, PT, -R10, RZ, RZ ;  /* 0x000000ff0a0a7210 */ /* 0x000fe40007ffe1ff */
[----:B0-----:R-:W-:-:S05]  /*0ae0*/  IADD3 R6, P0, PT, R6, 0x10, RZ ;  /* 0x0000001006067810 */ /* 0x001fca0007f1e0ff */
[----:B------:R-:W-:-:S08]  /*0af0*/  IMAD.X R7, RZ, RZ, R7, P0 ;  /* 0x000000ffff077224 */ /* 0x000fd000000e0607 */
.L_x_13:
        /* <DEDUP_REMOVED lines=8> */
[----:B------:R0:W5:Y:S01]  /*0b80*/  LDG.E R17, desc[UR12][R8.64+0xc] ;  /* 0x00000c0c08117981 */ /* 0x000162000c1e1900 */
[----:B------:R-:W-:Y:S01]  /*0b90*/  IMAD.MOV.U32 R14, RZ, RZ, 0x3bbb989d ;  /* 0x3bbb989dff0e7424 */ /* 0x000fe200078e00ff */
[----:B------:R-:W-:Y:S01]  /*0ba0*/  MOV R12, 0x437c0000 ;  /* 0x437c0000000c7802 */ /* 0x000fe20000000f00 */
[----:B------:R-:W-:Y:S01]  /*0bb0*/  VIADD R10, R10, 0x8 ;  /* 0x000000080a0a7836 */ /* 0x000fe20000000000 */
[----:B------:R-:W-:-:S04]  /*0bc0*/  IADD3 R11, PT, PT, R11, 0x8, RZ ;  /* 0x000000080b0b7810 */ /* 0x000fc80007ffe0ff */
[----:B------:R-:W-:Y:S01]  /*0bd0*/  ISETP.NE.AND P0, PT, R10, RZ, PT ;  /* 0x000000ff0a00720c */ /* 0x000fe20003f05270 */
[----:B--2---:R-:W-:-:S04]  /*0be0*/  FADD R25, R25, -R2 ;  /* 0x8000000219197221 */ /* 0x004fc80000000000 */
[----:B------:R-:W-:Y:S01]  /*0bf0*/  FFMA.SAT R27, R25, R14, 0.5 ;  /* 0x3f000000191b7423 */ /* 0x000fe2000000200e */
[----:B---3--:R-:W-:-:S03]  /*0c00*/  FADD R29, R29, -R2 ;  /* 0x800000021d1d7221 */ /* 0x008fc60000000000 */
[----:B------:R-:W-:Y:S01]  /*0c10*/  FFMA.RM R18, R27, R12, 12582913 ;  /* 0x4b4000011b127423 */ /* 0x000fe2000000400c */
[----:B------:R-:W-:Y:S01]  /*0c20*/  FFMA.SAT R27, R29, R14, 0.5 ;  /* 0x3f0000001d1b7423 */ /* 0x000fe2000000200e */
[--C-:B----4-:R-:W-:Y:S02]  /*0c30*/  FADD R23, R23, -R2.reuse ;  /* 0x8000000217177221 */ /* 0x110fe40000000000 */
[C---:B------:R-:W-:Y:S01]  /*0c40*/  FADD R16, R18.reuse, -12583039 ;  /* 0xcb40007f12107421 */ /* 0x040fe20000000000 */
[----:B------:R-:W-:Y:S01]  /*0c50*/  SHF.L.U32 R18, R18, 0x17, RZ ;  /* 0x0000001712127819 */ /* 0x000fe200000006ff */
[----:B-----5:R-:W-:Y:S02]  /*0c60*/  FADD R21, R21, -R2 ;  /* 0x8000000215157221 */ /* 0x020fe40000000000 */
[----:B------:R-:W-:Y:S01]  /*0c70*/  FFMA R20, R25, 1.4426950216293334961, -R16 ;  /* 0x3fb8aa3b19147823 */ /* 0x000fe20000000810 */
[----:B------:R-:W-:Y:S01]  /*0c80*/  FFMA.RM R16, R27, R12, 12582913 ;  /* 0x4b4000011b107423 */ /* 0x000fe2000000400c */
[----:B------:R-:W-:-:S02]  /*0c90*/  FADD R19, R19, -R2 ;  /* 0x8000000213137221 */ /* 0x000fc40000000000 */
[----:B------:R-:W-:Y:S01]  /*0ca0*/  FFMA R20, R25, 1.925963033500011079e-08, R20 ;  /* 0x32a5706019147823 */ /* 0x000fe20000000014 */
[C---:B0-----:R-:W-:Y:S01]  /*0cb0*/  FADD R8, R16.reuse, -12583039 ;  /* 0xcb40007f10087421 */ /* 0x041fe20000000000 */
[-C--:B------:R-:W-:Y:S01]  /*0cc0*/  FFMA.SAT R25, R23, R14.reuse, 0.5 ;  /* 0x3f00000017197423 */ /* 0x080fe2000000200e */
[----:B------:R-:W-:Y:S02]  /*0cd0*/  FFMA.SAT R27, R19, R14, 0.5 ;  /* 0x3f000000131b7423 */ /* 0x000fe4000000200e */
[C---:B------:R-:W-:Y:S01]  /*0ce0*/  FFMA R8, R29.reuse, 1.4426950216293334961, -R8 ;  /* 0x3fb8aa3b1d087823 */ /* 0x040fe20000000808 */
[----:B------:R-:W0:Y:S03]  /*0cf0*/  MUFU.EX2 R20, R20 ;  /* 0x0000001400147308 */ /* 0x000e260000000800 */
[----:B------:R-:W-:Y:S01]  /*0d00*/  FFMA R9, R29, 1.925963033500011079e-08, R8 ;  /* 0x32a570601d097823 */ /* 0x000fe20000000008 */
[-C--:B------:R-:W-:Y:S01]  /*0d10*/  FFMA.RM R8, R25, R12.reuse, 12582913 ;  /* 0x4b40000119087423 */ /* 0x080fe2000000400c */
[----:B------:R-:W-:Y:S01]  /*0d20*/  SHF.L.U32 R25, R16, 0x17, RZ ;  /* 0x0000001710197819 */ /* 0x000fe200000006ff */
[----:B------:R-:W-:-:S03]  /*0d30*/  FFMA.RM R16, R27, R12, 12582913 ;  /* 0x4b4000011b107423 */ /* 0x000fc6000000400c */
[----:B------:R-:W1:Y:S01]  /*0d40*/  MUFU.EX2 R9, R9 ;  /* 0x0000000900097308 */ /* 0x000e620000000800 */
[----:B0-----:R-:W-:Y:S01]  /*0d50*/  FFMA R18, R18, R20, R3 ;  /* 0x0000001412127223 */ /* 0x001fe20000000003 */
[----:B------:R-:W-:Y:S01]  /*0d60*/  FFMA.SAT R3, R21, R14, 0.5 ;  /* 0x3f00000015037423 */ /* 0x000fe2000000200e */
[----:B------:R-:W-:-:S03]  /*0d70*/  FADD R20, R8, -12583039 ;  /* 0xcb40007f08147421 */ /* 0x000fc60000000000 */
[----:B------:R-:W-:Y:S01]  /*0d80*/  FFMA.RM R3, R3, R12, 12582913 ;  /* 0x4b40000103037423 */ /* 0x000fe2000000400c */
[----:B------:R-:W-:-:S03]  /*0d90*/  FFMA R20, R23, 1.4426950216293334961, -R20 ;  /* 0x3fb8aa3b17147823 */ /* 0x000fc60000000814 */
[----:B------:R-:W-:Y:S01]  /*0da0*/  FADD R24, R3, -12583039 ;  /* 0xcb40007f03187421 */ /* 0x000fe20000000000 */
[----:B-1----:R-:W-:Y:S01]  /*0db0*/  FFMA R9, R25, R9, R18 ;  /* 0x0000000919097223 */ /* 0x002fe20000000012 */
[----:B------:R-:W-:Y:S01]  /*0dc0*/  FFMA R18, R23, 1.925963033500011079e-08, R20 ;  /* 0x32a5706017127823 */ /* 0x000fe20000000014 */
[----:B------:R-:W-:Y:S01]  /*0dd0*/  FADD R23, R15, -R2 ;  /* 0x800000020f177221 */ /* 0x000fe20000000000 */
[----:B------:R-:W-:Y:S01]  /*0de0*/  FFMA R24, R21, 1.4426950216293334961, -R24 ;  /* 0x3fb8aa3b15187823 */ /* 0x000fe20000000818 */
[----:B------:R-:W-:Y:S01]  /*0df0*/  FADD R20, R16, -12583039 ;  /* 0xcb40007f10147421 */ /* 0x000fe20000000000 */
[----:B------:R-:W-:Y:S01]  /*0e00*/  FADD R25, R17, -R2 ;  /* 0x8000000211197221 */ /* 0x000fe20000000000 */
[----:B------:R-:W-:Y:S01]  /*0e10*/  FFMA.SAT R15, R23, R14, 0.5 ;  /* 0x3f000000170f7423 */ /* 0x000fe2000000200e */
[----:B------:R-:W-:Y:S01]  /*0e20*/  FFMA R24, R21, 1.925963033500011079e-08, R24 ;  /* 0x32a5706015187823 */ /* 0x000fe20000000018 */
[----:B------:R-:W-:Y:S01]  /*0e30*/  FADD R21, R13, -R2 ;  /* 0x800000020d157221 */ /* 0x000fe20000000000 */
[----:B------:R-:W-:Y:S01]  /*0e40*/  FFMA R20, R19, 1.4426950216293334961, -R20 ;  /* 0x3fb8aa3b13147823 */ /* 0x000fe20000000814 */
[----:B------:R-:W-:Y:S01]  /*0e50*/  FFMA.RM R15, R15, R12, 12582913 ;  /* 0x4b4000010f0f7423 */ /* 0x000fe2000000400c */
[----:B------:R-:W0:Y:S01]  /*0e60*/  MUFU.EX2 R18, R18 ;  /* 0x0000001200127308 */ /* 0x000e220000000800 */
[----:B------:R-:W-:Y:S01]  /*0e70*/  FFMA.SAT R27, R21, R14, 0.5 ;  /* 0x3f000000151b7423 */ /* 0x000fe2000000200e */
[----:B------:R-:W-:Y:S01]  /*0e80*/  FFMA R19, R19, 1.925963033500011079e-08, R20 ;  /* 0x32a5706013137823 */ /* 0x000fe20000000014 */
[----:B------:R-:W-:Y:S01]  /*0e90*/  FADD R20, R15, -12583039 ;  /* 0xcb40007f0f147421 */ /* 0x000fe20000000000 */
[----:B------:R-:W-:Y:S01]  /*0ea0*/  SHF.L.U32 R3, R3, 0x17, RZ ;  /* 0x0000001703037819 */ /* 0x000fe200000006ff */
[----:B------:R-:W-:Y:S01]  /*0eb0*/  FFMA.RM R17, R27, R12, 12582913 ;  /* 0x4b4000011b117423 */ /* 0x000fe2000000400c */
[----:B------:R-:W-:Y:S01]  /*0ec0*/  FFMA.SAT R27, R25, R14, 0.5 ;  /* 0x3f000000191b7423 */ /* 0x000fe2000000200e */
[----:B------:R-:W-:Y:S01]  /*0ed0*/  FFMA R20, R23, 1.4426950216293334961, -R20 ;  /* 0x3fb8aa3b17147823 */ /* 0x000fe20000000814 */
[----:B------:R1:W2:Y:S02]  /*0ee0*/  MUFU.EX2 R13, R24 ;  /* 0x00000018000d7308 */ /* 0x0002a40000000800 */
[----:B------:R-:W-:Y:S01]  /*0ef0*/  FFMA.RM R12, R27, R12, 12582913 ;  /* 0x4b4000011b0c7423 */ /* 0x000fe2000000400c */
[----:B------:R-:W-:Y:S01]  /*0f00*/  FFMA R14, R23, 1.925963033500011079e-08, R20 ;  /* 0x32a57060170e7823 */ /* 0x000fe20000000014 */
[----:B------:R-:W-:-:S04]  /*0f10*/  FADD R20, R17, -12583039 ;  /* 0xcb40007f11147421 */ /* 0x000fc80000000000 */
[----:B------:R-:W3:Y:S01]  /*0f20*/  MUFU.EX2 R19, R19 ;  /* 0x0000001300137308 */ /* 0x000ee20000000800 */
[----:B-1----:R-:W-:Y:S01]  /*0f30*/  FADD R24, R12, -12583039 ;  /* 0xcb40007f0c187421 */ /* 0x002fe20000000000 */
[----:B------:R-:W-:-:S03]  /*0f40*/  FFMA R20, R21, 1.4426950216293334961, -R20 ;  /* 0x3fb8aa3b15147823 */ /* 0x000fc60000000814 */
[----:B------:R-:W-:Y:S01]  /*0f50*/  FFMA R24, R25, 1.4426950216293334961, -R24 ;  /* 0x3fb8aa3b19187823 */ /* 0x000fe20000000818 */
[----:B------:R-:W-:Y:S01]  /*0f60*/  FFMA R21, R21, 1.925963033500011079e-08, R20 ;  /* 0x32a5706015157823 */ /* 0x000fe20000000014 */
[----:B------:R-:W-:Y:S01]  /*0f70*/  IMAD.SHL.U32 R20, R8, 0x800000, RZ ;  /* 0x0080000008147824 */ /* 0x000fe200078e00ff */
[----:B------:R-:W1:Y:S01]  /*0f80*/  MUFU.EX2 R14, R14 ;  /* 0x0000000e000e7308 */ /* 0x000e620000000800 */
[----:B------:R-:W-:Y:S02]  /*0f90*/  FFMA R24, R25, 1.925963033500011079e-08, R24 ;  /* 0x32a5706019187823 */ /* 0x000fe40000000018 */
[----:B0-----:R-:W-:Y:S01]  /*0fa0*/  FFMA R18, R20, R18, R9 ;  /* 0x0000001214127223 */ /* 0x001fe20000000009 */
[----:B------:R-:W-:Y:S02]  /*0fb0*/  SHF.L.U32 R9, R16, 0x17, RZ ;  /* 0x0000001710097819 */ /* 0x000fe400000006ff */
[----:B------:R-:W-:Y:S01]  /*0fc0*/  SHF.L.U32 R16, R15, 0x17, RZ ;  /* 0x000000170f107819 */ /* 0x000fe200000006ff */
[----:B--2---:R-:W-:Y:S01]  /*0fd0*/  FFMA R18, R3, R13, R18 ;  /* 0x0000000d03127223 */ /* 0x004fe20000000012 */
[----:B------:R-:W0:Y:S01]  /*0fe0*/  MUFU.EX2 R8, R21 ;  /* 0x0000001500087308 */ /* 0x000e220000000800 */
[----:B------:R-:W-:-:S02]  /*0ff0*/  SHF.L.U32 R3, R12, 0x17, RZ ;  /* 0x000000170c037819 */ /* 0x000fc400000006ff */
[----:B---3--:R-:W-:Y:S01]  /*1000*/  FFMA R9, R9, R19, R18 ;  /* 0x0000001309097223 */ /* 0x008fe20000000012 */
[----:B------:R-:W-:-:S04]  /*1010*/  SHF.L.U32 R18, R17, 0x17, RZ ;  /* 0x0000001711127819 */ /* 0x000fc800000006ff */
[----:B------:R-:W2:Y:S01]  /*1020*/  MUFU.EX2 R24, R24 ;  /* 0x0000001800187308 */ /* 0x000ea20000000800 */
[----:B-1----:R-:W-:-:S04]  /*1030*/  FFMA R9, R16, R14, R9 ;  /* 0x0000000e10097223 */ /* 0x002fc80000000009 */
[----:B0-----:R-:W-:-:S04]  /*1040*/  FFMA R8, R18, R8, R9 ;  /* 0x0000000812087223 */ /* 0x001fc80000000009 */
[----:B--2---:R-:W-:Y:S01]  /*1050*/  FFMA R3, R3, R24, R8 ;  /* 0x0000001803037223 */ /* 0x004fe20000000008 */
[----:B------:R-:W-:Y:S06]  /*1060*/  @P0 BRA `(.L_x_13) ;  /* 0xfffffff800a40947 */ /* 0x000fec000383ffff */
.L_x_12:
[----:B------:R-:W-:Y:S05]  /*1070*/  BSYNC.RECONVERGENT B0 ;  /* 0x0000000000007941 */ /* 0x000fea0003800200 */
.L_x_11:
        /* <DEDUP_REMOVED lines=13> */
[----:B------:R-:W-:-:S02]  /*1150*/  HFMA2 R8, -RZ, RZ, 3.7421875, 0 ;  /* 0x437c0000ff087431 */ /* 0x000fc400000001ff */
[----:B------:R-:W-:Y:S01]  /*1160*/  IMAD.MOV.U32 R18, RZ, RZ, 0x3bbb989d ;  /* 0x3bbb989dff127424 */ /* 0x000fe200078e00ff */
[----:B------:R-:W-:Y:S01]  /*1170*/  IADD3 R11, PT, PT, R11, 0x4, RZ ;  /* 0x000000040b0b7810 */ /* 0x000fe20007ffe0ff */
[----:B--2---:R-:W-:-:S04]  /*1180*/  FADD R10, R7, -R2 ;  /* 0x80000002070a7221 */ /* 0x004fc80000000000 */
[----:B------:R-:W-:Y:S01]  /*1190*/  FFMA.SAT R7, R10, R18, 0.5 ;  /* 0x3f0000000a077423 */ /* 0x000fe20000002012 */
[----:B---3--:R-:W-:-:S03]  /*11a0*/  FADD R14, R9, -R2 ;  /* 0x80000002090e7221 */ /* 0x008fc60000000000 */
[----:B------:R-:W-:Y:S01]  /*11b0*/  FFMA.RM R6, R7, R8, 12582913 ;  /* 0x4b40000107067423 */ /* 0x000fe20000004008 */
[----:B------:R-:W-:Y:S01]  /*11c0*/  FFMA.SAT R7, R14, R18, 0.5 ;  /* 0x3f0000000e077423 */ /* 0x000fe20000002012 */
[--C-:B----4-:R-:W-:Y:S02]  /*11d0*/  FADD R9, R17, -R2.reuse ;  /* 0x8000000211097221 */ /* 0x110fe40000000000 */
[----:B------:R-:W-:Y:S01]  /*11e0*/  FADD R15, R6, -12583039 ;  /* 0xcb40007f060f7421 */ /* 0x000fe20000000000 */
[----:B------:R-:W-:Y:S01]  /*11f0*/  FFMA.RM R7, R7, R8, 12582913 ;  /* 0x4b40000107077423 */ /* 0x000fe20000004008 */
[----:B------:R-:W-:Y:S01]  /*1200*/  FFMA.SAT R19, R9, R18, 0.5 ;  /* 0x3f00000009137423 */ /* 0x000fe20000002012 */
[----:B-----5:R-:W-:Y:S01]  /*1210*/  FADD R13, R21, -R2 ;  /* 0x80000002150d7221 */ /* 0x020fe20000000000 */
[----:B------:R-:W-:Y:S01]  /*1220*/  FFMA R15, R10, 1.4426950216293334961, -R15 ;  /* 0x3fb8aa3b0a0f7823 */ /* 0x000fe2000000080f */
[----:B------:R-:W-:Y:S01]  /*1230*/  FADD R17, R7, -12583039 ;  /* 0xcb40007f07117421 */ /* 0x000fe20000000000 */
[----:B------:R-:W-:-:S02]  /*1240*/  SHF.L.U32 R6, R6, 0x17, RZ ;  /* 0x0000001706067819 */ /* 0x000fc400000006ff */
[----:B------:R-:W-:Y:S01]  /*1250*/  FFMA R12, R10, 1.925963033500011079e-08, R15 ;  /* 0x32a570600a0c7823 */ /* 0x000fe2000000000f */
[----:B------:R-:W-:Y:S01]  /*1260*/  FFMA.RM R10, R19, R8, 12582913 ;  /* 0x4b400001130a7423 */ /* 0x000fe20000004008 */
[----:B------:R-:W-:Y:S01]  /*1270*/  FFMA.SAT R15, R13, R18, 0.5 ;  /* 0x3f0000000d0f7423 */ /* 0x000fe20000002012 */
[----:B------:R-:W-:Y:S01]  /*1280*/  FFMA R17, R14, 1.4426950216293334961, -R17 ;  /* 0x3fb8aa3b0e117823 */ /* 0x000fe20000000811 */
[----:B------:R-:W-:Y:S01]  /*1290*/  SHF.L.U32 R7, R7, 0x17, RZ ;  /* 0x0000001707077819 */ /* 0x000fe200000006ff */
[----:B------:R-:W-:Y:S01]  /*12a0*/  FADD R18, R10, -12583039 ;  /* 0xcb40007f0a127421 */ /* 0x000fe20000000000 */
[----:B------:R-:W-:Y:S01]  /*12b0*/  FFMA.RM R15, R15, R8, 12582913 ;  /* 0x4b4000010f0f7423 */ /* 0x000fe20000004008 */
[----:B------:R-:W-:Y:S01]  /*12c0*/  FFMA R17, R14, 1.925963033500011079e-08, R17 ;  /* 0x32a570600e117823 */ /* 0x000fe20000000011 */
[----:B------:R-:W0:Y:S01]  /*12d0*/  MUFU.EX2 R12, R12 ;  /* 0x0000000c000c7308 */ /* 0x000e220000000800 */
[----:B------:R-:W-:Y:S01]  /*12e0*/  FFMA R18, R9, 1.4426950216293334961, -R18 ;  /* 0x3fb8aa3b09127823 */ /* 0x000fe20000000812 */
[----:B------:R-:W-:-:S03]  /*12f0*/  FADD R8, R15, -12583039 ;  /* 0xcb40007f0f087421 */ /* 0x000fc60000000000 */
[----:B------:R-:W-:Y:S01]  /*1300*/  FFMA R18, R9, 1.925963033500011079e-08, R18 ;  /* 0x32a5706009127823 */ /* 0x000fe20000000012 */
[C---:B------:R-:W-:Y:S02]  /*1310*/  FFMA R8, R13.reuse, 1.4426950216293334961, -R8 ;  /* 0x3fb8aa3b0d087823 */ /* 0x040fe40000000808 */
[----:B------:R-:W1:Y:S02]  /*1320*/  MUFU.EX2 R17, R17 ;  /* 0x0000001100117308 */ /* 0x000e640000000800 */
[----:B------:R-:W-:-:S06]  /*1330*/  FFMA R8, R13, 1.925963033500011079e-08, R8 ;  /* 0x32a570600d087823 */ /* 0x000fcc0000000008 */
[----:B------:R-:W2:Y:S01]  /*1340*/  MUFU.EX2 R18, R18 ;  /* 0x0000001200127308 */ /* 0x000ea20000000800 */
[----:B0-----:R-:W-:Y:S01]  /*1350*/  FFMA R6, R6, R12, R3 ;  /* 0x0000000c06067223 */ /* 0x001fe20000000003 */
[----:B------:R-:W-:Y:S01]  /*1360*/  IMAD.SHL.U32 R3, R10, 0x800000, RZ ;  /* 0x008000000a037824 */ /* 0x000fe200078e00ff */
[----:B------:R-:W-:-:S05]  /*1370*/  SHF.L.U32 R10, R15, 0x17, RZ ;  /* 0x000000170f0a7819 */ /* 0x000fca00000006ff */
[----:B------:R-:W0:Y:S01]  /*1380*/  MUFU.EX2 R8, R8 ;  /* 0x0000000800087308 */ /* 0x000e220000000800 */
[----:B-1----:R-:W-:-:S04]  /*1390*/  FFMA R6, R7, R17, R6 ;  /* 0x0000001107067223 */ /* 0x002fc80000000006 */
[----:B--2---:R-:W-:-:S04]  /*13a0*/  FFMA R3, R3, R18, R6 ;  /* 0x0000001203037223 */ /* 0x004fc80000000006 */
[----:B0-----:R-:W-:-:S07]  /*13b0*/  FFMA R3, R10, R8, R3 ;  /* 0x000000080a037223 */ /* 0x001fce0000000003 */
.L_x_16:
[----:B------:R-:W-:Y:S05]  /*13c0*/  BSYNC.RECONVERGENT B1 ;  /* 0x0000000000017941 */ /* 0x000fea0003800200 */
.L_x_15:
[----:B------:R-:W-:Y:S05]  /*13d0*/  @!P1 BRA `(.L_x_14) ;  /* 0x0000000000b89947 */ /* 0x000fea0003800000 */
[----:B------:R-:W-:Y:S01]  /*13e0*/  ISETP.NE.AND P0, PT, R16, 0x1, PT ;  /* 0x000000011000780c */ /* 0x000fe20003f05270 */
[----:B------:R-:W-:Y:S01]  /*13f0*/  BSSY.RECONVERGENT B1, `(.L_x_17) ;  /* 0x000001d000017945 */ /* 0x000fe20003800200 */
[----:B------:R-:W-:-:S04]  /*1400*/  LOP3.LUT R0, R0, 0x1, RZ, 0xc0, !PT ;  /* 0x0000000100007812 */ /* 0x000fc800078ec0ff */
[----:B------:R-:W-:-:S07]  /*1410*/  ISETP.NE.U32.AND P1, PT, R0, 0x1, PT ;  /* 0x000000010000780c */ /* 0x000fce0003f25070 */
[----:B------:R-:W-:Y:S06]  /*1420*/  @!P0 BRA `(.L_x_18) ;  /* 0x0000000000648947 */ /* 0x000fec0003800000 */
[----:B------:R-:W0:Y:S02]  /*1430*/  LDC.64 R6, c[0x0][0x380] ;  /* 0x0000e000ff067b82 */ /* 0x000e240000000a00 */
[----:B0-----:R-:W-:-:S05]  /*1440*/  IMAD.WIDE R6, R11, 0x4, R6 ;  /* 0x000000040b067825 */ /* 0x001fca00078e0206 */
[----:B------:R-:W2:Y:S04]  /*1450*/  LDG.E R9, desc[UR12][R6.64] ;  /* 0x0000000c06097981 */ /* 0x000ea8000c1e1900 */
[----:B------:R-:W3:Y:S01]  /*1460*/  LDG.E R15, desc[UR12][R6.64+0x4] ;  /* 0x0000040c060f7981 */ /* 0x000ee2000c1e1900 */
[----:B------:R-:W-:Y:S01]  /*1470*/  MOV R0, 0x3bbb989d ;  /* 0x3bbb989d00007802 */ /* 0x000fe20000000f00 */
[----:B------:R-:W-:Y:S01]  /*1480*/  IMAD.MOV.U32 R13, RZ, RZ, 0x437c0000 ;  /* 0x437c0000ff0d7424 */ /* 0x000fe200078e00ff */
[----:B------:R-:W-:Y:S01]  /*1490*/  IADD3 R11, PT, PT, R11, 0x2, RZ ;  /* 0x000000020b0b7810 */ /* 0x000fe20007ffe0ff */
[----:B--2---:R-:W-:-:S04]  /*14a0*/  FADD R9, R9, -R2 ;  /* 0x8000000209097221 */ /* 0x004fc80000000000 */
[----:B------:R-:W-:Y:S01]  /*14b0*/  FFMA.SAT R8, R9, R0, 0.5 ;  /* 0x3f00000009087423 */ /* 0x000fe20000002000 */
[----:B---3--:R-:W-:-:S03]  /*14c0*/  FADD R15, R15, -R2 ;  /* 0x800000020f0f7221 */ /* 0x008fc60000000000 */
[----:B------:R-:W-:Y:S01]  /*14d0*/  FFMA.RM R8, R8, R13, 12582913 ;  /* 0x4b40000108087423 */ /* 0x000fe2000000400d */
[----:B------:R-:W-:-:S03]  /*14e0*/  FFMA.SAT R10, R15, R0, 0.5 ;  /* 0x3f0000000f0a7423 */ /* 0x000fc60000002000 */
[----:B------:R-:W-:Y:S01]  /*14f0*/  FADD R0, R8, -12583039 ;  /* 0xcb40007f08007421 */ /* 0x000fe20000000000 */
[----:B------:R-:W-:Y:S01]  /*1500*/  FFMA.RM R10, R10, R13, 12582913 ;  /* 0x4b4000010a0a7423 */ /* 0x000fe2000000400d */
[----:B------:R-:W-:Y:S02]  /*1510*/  SHF.L.U32 R8, R8, 0x17, RZ ;  /* 0x0000001708087819 */ /* 0x000fe400000006ff */
[C---:B------:R-:W-:Y:S01]  /*1520*/  FFMA R0, R9.reuse, 1.4426950216293334961, -R0 ;  /* 0x3fb8aa3b09007823 */ /* 0x040fe20000000800 */
[C---:B------:R-:W-:Y:S01]  /*1530*/  FADD R6, R10.reuse, -12583039 ;  /* 0xcb40007f0a067421 */ /* 0x040fe20000000000 */
[----:B------:R-:W-:Y:S02]  /*1540*/  SHF.L.U32 R10, R10, 0x17, RZ ;  /* 0x000000170a0a7819 */ /* 0x000fe400000006ff */
[----:B------:R-:W-:Y:S01]  /*1550*/  FFMA R0, R9, 1.925963033500011079e-08, R0 ;  /* 0x32a5706009007823 */ /* 0x000fe20000000000 */
[----:B------:R-:W-:-:S04]  /*1560*/  FFMA R6, R15, 1.4426950216293334961, -R6 ;  /* 0x3fb8aa3b0f067823 */ /* 0x000fc80000000806 */
[----:B------:R-:W-:Y:S01]  /*1570*/  FFMA R6, R15, 1.925963033500011079e-08, R6 ;  /* 0x32a570600f067823 */ /* 0x000fe20000000006 */
[----:B------:R-:W0:Y:S08]  /*1580*/  MUFU.EX2 R0, R0 ;  /* 0x0000000000007308 */ /* 0x000e300000000800 */
[----:B------:R-:W1:Y:S01]  /*1590*/  MUFU.EX2 R6, R6 ;  /* 0x0000000600067308 */ /* 0x000e620000000800 */
[----:B0-----:R-:W-:-:S04]  /*15a0*/  FFMA R3, R8, R0, R3 ;  /* 0x0000000008037223 */ /* 0x001fc80000000003 */
[----:B-1----:R-:W-:-:S07]  /*15b0*/  FFMA R3, R10, R6, R3 ;  /* 0x000000060a037223 */ /* 0x002fce0000000003 */
.L_x_18:
[----:B------:R-:W-:Y:S05]  /*15c0*/  BSYNC.RECONVERGENT B1 ;  /* 0x0000000000017941 */ /* 0x000fea0003800200 */
.L_x_17:
[----:B------:R-:W-:Y:S05]  /*15d0*/  @P1 BRA `(.L_x_14) ;  /* 0x0000000000381947 */ /* 0x000fea0003800000 */
[----:B------:R-:W0:Y:S02]  /*15e0*/  LDC.64 R6, c[0x0][0x380] ;  /* 0x0000e000ff067b82 */ /* 0x000e240000000a00 */
[----:B0-----:R-:W-:-:S06]  /*15f0*/  IMAD.WIDE R6, R11, 0x4, R6 ;  /* 0x000000040b067825 */ /* 0x001fcc00078e0206 */
[----:B------:R-:W2:Y:S01]  /*1600*/  LDG.E R7, desc[UR12][R6.64] ;  /* 0x0000000c06077981 */ /* 0x000ea2000c1e1900 */
[----:B------:R-:W-:Y:S02]  /*1610*/  HFMA2 R11, -RZ, RZ, 3.7421875, 0 ;  /* 0x437c0000ff0b7431 */ /* 0x000fe400000001ff */
[----:B------:R-:W-:Y:S02]  /*1620*/  IMAD.MOV.U32 R9, RZ, RZ, 0x3bbb989d ;  /* 0x3bbb989dff097424 */ /* 0x000fe400078e00ff */
[----:B--2---:R-:W-:-:S04]  /*1630*/  FADD R0, R7, -R2 ;  /* 0x8000000207007221 */ /* 0x004fc80000000000 */
[----:B------:R-:W-:-:S04]  /*1640*/  FFMA.SAT R8, R0, R9, 0.5 ;  /* 0x3f00000000087423 */ /* 0x000fc80000002009 */
[----:B------:R-:W-:-:S04]  /*1650*/  FFMA.RM R8, R8, R11, 12582913 ;  /* 0x4b40000108087423 */ /* 0x000fc8000000400b */
[C---:B------:R-:W-:Y:S01]  /*1660*/  FADD R9, R8.reuse, -12583039 ;  /* 0xcb40007f08097421 */ /* 0x040fe20000000000 */
[----:B------:R-:W-:-:S03]  /*1670*/  SHF.L.U32 R8, R8, 0x17, RZ ;  /* 0x0000001708087819 */ /* 0x000fc600000006ff */
[----:B------:R-:W-:-:S04]  /*1680*/  FFMA R9, R0, 1.4426950216293334961, -R9 ;  /* 0x3fb8aa3b00097823 */ /* 0x000fc80000000809 */
[----:B------:R-:W-:-:S06]  /*1690*/  FFMA R9, R0, 1.925963033500011079e-08, R9 ;  /* 0x32a5706000097823 */ /* 0x000fcc0000000009 */
[----:B------:R-:W0:Y:S02]  /*16a0*/  MUFU.EX2 R9, R9 ;  /* 0x0000000900097308 */ /* 0x000e240000000800 */
[----:B0-----:R-:W-:-:S07]  /*16b0*/  FFMA R3, R8, R9, R3 ;  /* 0x0000000908037223 */ /* 0x001fce0000000003 */
.L_x_14:
[----:B------:R-:W-:Y:S05]  /*16c0*/  BSYNC.RECONVERGENT B0 ;  /* 0x0000000000007941 */ /* 0x000fea0003800200 */
.L_x_10:
[----:B------:R-:W0:Y:S02]  /*16d0*/  LDC R0, c[0x0][0x394] ;  /* 0x0000e500ff007b82 */ /* 0x000e240000000800 */
[----:B0-----:R-:W-:-:S13]  /*16e0*/  ISETP.GE.AND P0, PT, R0, 0x1, PT ;  /* 0x000000010000780c */ /* 0x001fda0003f06270 */
[----:B------:R-:W-:Y:S05]  /*16f0*/  @!P0 EXIT ;  /* 0x000000000000894d */ /* 0x000fea0003800000 */
[C---:B------:R-:W-:Y:S01]  /*1700*/  VIADDMNMX R18, R5.reuse, 0x1, R4, !PT ;  /* 0x0000000105127846 */ /* 0x040fe20007800104 */
[----:B------:R-:W-:Y:S01]  /*1710*/  BSSY.RECONVERGENT B0, `(.L_x_19) ;  /* 0x0000029000007945 */ /* 0x000fe20003800200 */
[----:B------:R-:W-:Y:S02]  /*1720*/  IMAD.MOV.U32 R13, RZ, RZ, R5 ;  /* 0x000000ffff0d7224 */ /* 0x000fe400078e0005 */
[----:B------:R-:W-:-:S04]  /*1730*/  IADD3 R15, PT, PT, -R5, R18, RZ ;  /* 0x00000012050f7210 */ /* 0x000fc80007ffe1ff */
[----:B------:R-:W-:-:S13]  /*1740*/  LOP3.LUT P0, R15, R15, 0x3, RZ, 0xc0, !PT ;  /* 0x000000030f0f7812 */ /* 0x000fda000780c0ff */
[----:B------:R-:W-:Y:S05]  /*1750*/  @!P0 BRA `(.L_x_20) ;  /* 0x0000000000908947 */ /* 0x000fea0003800000 */
[----:B------:R-:W0:Y:S01]  /*1760*/  LDC.64 R6, c[0x0][0x380] ;  /* 0x0000e000ff067b82 */ /* 0x000e220000000a00 */
[----:B------:R-:W-:Y:S02]  /*1770*/  IADD3 R15, PT, PT, -R15, RZ, RZ ;  /* 0x000000ff0f0f7210 */ /* 0x000fe40007ffe1ff */
[----:B------:R-:W-:-:S05]  /*1780*/  MOV R13, R5 ;  /* 0x00000005000d7202 */ /* 0x000fca0000000f00 */
[----:B------:R-:W1:Y:S02]  /*1790*/  LDC.64 R8, c[0x0][0x388] ;  /* 0x0000e200ff087b82 */ /* 0x000e640000000a00 */
.L_x_23:
[----:B0-2---:R-:W-:-:S06]  /*17a0*/  IMAD.WIDE R10, R13, 0x4, R6 ;  /* 0x000000040d0a7825 */ /* 0x005fcc00078e0206 */
[----:B------:R-:W2:Y:S01]  /*17b0*/  LDG.E R11, desc[UR12][R10.64] ;  /* 0x0000000c0a0b7981 */ /* 0x000ea2000c1e1900 */
[----:B------:R-:W-:Y:S02]  /*17c0*/  HFMA2 R17, -RZ, RZ, 0.96630859375, -0.0022525787353515625 ;  /* 0x3bbb989dff117431 */ /* 0x000fe400000001ff */
[----:B------:R-:W-:Y:S01]  /*17d0*/  IMAD.MOV.U32 R19, RZ, RZ, 0x437c0000 ;  /* 0x437c0000ff137424 */ /* 0x000fe200078e00ff */
[----:B------:R-:W0:Y:S01]  /*17e0*/  MUFU.RCP R14, R3 ;  /* 0x00000003000e7308 */ /* 0x000e220000001000 */
[----:B------:R-:W-:Y:S01]  /*17f0*/  IADD3 R15, PT, PT, R15, 0x1, RZ ;  /* 0x000000010f0f7810 */ /* 0x000fe20007ffe0ff */
[----:B------:R-:W-:Y:S03]  /*1800*/  BSSY.RECONVERGENT B1, `(.L_x_21) ;  /* 0x0000016000017945 */ /* 0x000fe60003800200 */
[----:B------:R-:W-:Y:S01]  /*1810*/  ISETP.NE.AND P2, PT, R15, RZ, PT ;  /* 0x000000ff0f00720c */ /* 0x000fe20003f45270 */
[----:B--2---:R-:W-:Y:S01]  /*1820*/  FADD R0, R11, -R2 ;  /* 0x800000020b007221 */ /* 0x004fe20000000000 */
[----:B0-----:R-:W-:-:S03]  /*1830*/  FFMA R11, R14, -R3, 1 ;  /* 0x3f8000000e0b7423 */ /* 0x001fc60000000803 */
[----:B------:R-:W-:Y:S01]  /*1840*/  FFMA.SAT R12, R0, R17, 0.5 ;  /* 0x3f000000000c7423 */ /* 0x000fe20000002011 */
[----:B------:R-:W-:-:S03]  /*1850*/  FFMA R11, R14, R11, R14 ;  /* 0x0000000b0e0b7223 */ /* 0x000fc6000000000e */
[----:B------:R-:W-:-:S04]  /*1860*/  FFMA.RM R12, R12, R19, 12582913 ;  /* 0x4b4000010c0c7423 */ /* 0x000fc80000004013 */
[----:B------:R-:W-:-:S04]  /*1870*/  FADD R17, R12, -12583039 ;  /* 0xcb40007f0c117421 */ /* 0x000fc80000000000 */
[----:B------:R-:W-:-:S04]  /*1880*/  FFMA R17, R0, 1.4426950216293334961, -R17 ;  /* 0x3fb8aa3b00117823 */ /* 0x000fc80000000811 */
[----:B------:R-:W-:Y:S01]  /*1890*/  FFMA R17, R0, 1.925963033500011079e-08, R17 ;  /* 0x32a5706000117823 */ /* 0x000fe20000000011 */
[----:B------:R-:W-:-:S05]  /*18a0*/  SHF.L.U32 R0, R12, 0x17, RZ ;  /* 0x000000170c007819 */ /* 0x000fca00000006ff */
[----:B------:R-:W0:Y:S02]  /*18b0*/  MUFU.EX2 R17, R17 ;  /* 0x0000001100117308 */ /* 0x000e240000000800 */
[----:B0-----:R-:W-:-:S06]  /*18c0*/  FMUL R0, R0, R17 ;  /* 0x0000001100007220 */ /* 0x001fcc0000400000 */
[----:B------:R-:W0:Y:S01]  /*18d0*/  FCHK P0, R0, R3 ;  /* 0x0000000300007302 */ /* 0x000e220000000000 */
[----:B------:R-:W-:-:S04]  /*18e0*/  FFMA R10, R0, R11, RZ ;  /* 0x0000000b000a7223 */ /* 0x000fc800000000ff */
[----:B------:R-:W-:-:S04]  /*18f0*/  FFMA R12, R10, -R3, R0 ;  /* 0x800000030a0c7223 */ /* 0x000fc80000000000 */
[----:B------:R-:W-:Y:S01]  /*1900*/  FFMA R19, R11, R12, R10 ;  /* 0x0000000c0b137223 */ /* 0x000fe2000000000a */
[----:B-1----:R-:W-:Y:S01]  /*1910*/  IMAD.WIDE R10, R13, 0x4, R8 ;  /* 0x000000040d0a7825 */ /* 0x002fe200078e0208 */
[----:B0-----:R-:W-:Y:S06]  /*1920*/  @!P0 BRA `(.L_x_22) ;  /* 0x00000000000c8947 */ /* 0x001fec0003800000 */
[----:B------:R-:W-:-:S07]  /*1930*/  MOV R16, 0x1950 ;  /* 0x0000195000107802 */ /* 0x000fce0000000f00 */
[----:B------:R-:W-:Y:S05]  /*1940*/  CALL.REL.NOINC `($__internal_0_$__cuda_sm3x_div_rn_noftz_f32_slowpath) ;  /* 0x0000000800107944 */ /* 0x000fea0003c00000 */
[----:B------:R-:W-:-:S07]  /*1950*/  MOV R19, R0 ;  /* 0x0000000000137202 */ /* 0x000fce0000000f00 */
.L_x_22:
[----:B------:R-:W-:Y:S05]  /*1960*/  BSYNC.RECONVERGENT B1 ;  /* 0x0000000000017941 */ /* 0x000fea0003800200 */
.L_x_21:
[----:B------:R2:W-:Y:S01]  /*1970*/  STG.E desc[UR12][R10.64], R19 ;  /* 0x000000130a007986 */ /* 0x0005e2000c10190c */
[----:B------:R-:W-:Y:S01]  /*1980*/  VIADD R13, R13, 0x1 ;  /* 0x000000010d0d7836 */ /* 0x000fe20000000000 */
[----:B------:R-:W-:Y:S06]  /*1990*/  @P2 BRA `(.L_x_23) ;  /* 0xfffffffc00802947 */ /* 0x000fec000383ffff */
.L_x_20:
[----:B------:R-:W-:Y:S05]  /*19a0*/  BSYNC.RECONVERGENT B0 ;  /* 0x0000000000007941 */ /* 0x000fea0003800200 */
.L_x_19:
[----:B------:R-:W-:-:S04]  /*19b0*/  IADD3 R18, PT, PT, R5, -R18, RZ ;  /* 0x8000001205127210 */ /* 0x000fc80007ffe0ff */
[----:B------:R-:W-:-:S13]  /*19c0*/  ISETP.GT.U32.AND P0, PT, R18, -0x4, PT ;  /* 0xfffffffc1200780c */ /* 0x000fda0003f04070 */
[----:B------:R-:W-:Y:S05]  /*19d0*/  @P0 EXIT ;  /* 0x000000000000094d */ /* 0x000fea0003800000 */
[----:B------:R-:W0:Y:S02]  /*19e0*/  LDCU.128 UR8, c[0x0][0x380] ;  /* 0x00007000ff0877ac */ /* 0x000e240008000c00 */
[----:B0-----:R-:W-:Y:S02]  /*19f0*/  UIADD3 UR6, UP0, UPT, UR8, 0x8, URZ ;  /* 0x0000000808067890 */ /* 0x001fe4000ff1e0ff */
[----:B------:R-:W-:Y:S02]  /*1a00*/  UIADD3 UR4, UP1, UPT, UR10, 0x8, URZ ;  /* 0x000000080a047890 */ /* 0x000fe4000ff3e0ff */
[----:B------:R-:W-:Y:S02]  /*1a10*/  UIADD3.X UR7, UPT, UPT, URZ, UR9, URZ, UP0, !UPT ;  /* 0x00000009ff077290 */ /* 0x000fe400087fe4ff */
[----:B------:R-:W-:-:S12]  /*1a20*/  UIADD3.X UR5, UPT, UPT, URZ, UR11, URZ, UP1, !UPT ;  /* 0x0000000bff057290 */ /* 0x000fd80008ffe4ff */
.L_x_32:
[----:B------:R-:W-:Y:S02]  /*1a30*/  MOV R8, UR6 ;  /* 0x0000000600087c02 */ /* 0x000fe40008000f00 */
[----:B------:R-:W-:-:S03]  /*1a40*/  MOV R9, UR7 ;  /* 0x0000000700097c02 */ /* 0x000fc60008000f00 */
[----:B------:R-:W-:-:S05]  /*1a50*/  IMAD.WIDE R8, R13, 0x4, R8 ;  /* 0x000000040d087825 */ /* 0x000fca00078e0208 */
[----:B0-----:R-:W3:Y:S01]  /*1a60*/  LDG.E R5, desc[UR12][R8.64+-0x8] ;  /* 0xfffff80c08057981 */ /* 0x001ee2000c1e1900 */
[----:B------:R-:W-:Y:S02]  /*1a70*/  HFMA2 R7, -RZ, RZ, 3.7421875, 0 ;  /* 0x437c0000ff077431 */ /* 0x000fe400000001ff */
[----:B------:R-:W-:Y:S01]  /*1a80*/  IMAD.MOV.U32 R0, RZ, RZ, 0x3bbb989d ;  /* 0x3bbb989dff007424 */ /* 0x000fe200078e00ff */
[----:B--2---:R-:W0:Y:S01]  /*1a90*/  MUFU.RCP R10, R3 ;  /* 0x00000003000a7308 */ /* 0x004e220000001000 */
[----:B------:R-:W-:Y:S01]  /*1aa0*/  BSSY.RECONVERGENT B0, `(.L_x_24) ;  /* 0x000001a000007945 */ /* 0x000fe20003800200 */
[----:B0-----:R-:W-:Y:S01]  /*1ab0*/  FFMA R15, R10, -R3, 1 ;  /* 0x3f8000000a0f7423 */ /* 0x001fe20000000803 */
[----:B---3--:R-:W-:-:S04]  /*1ac0*/  FADD R5, R5, -R2 ;  /* 0x8000000205057221 */ /* 0x008fc80000000000 */
[----:B------:R-:W-:-:S04]  /*1ad0*/  FFMA.SAT R0, R5, R0, 0.5 ;  /* 0x3f00000005007423 */ /* 0x000fc80000002000 */
[----:B------:R-:W-:Y:S01]  /*1ae0*/  FFMA.RM R0, R0, R7, 12582913 ;  /* 0x4b40000100007423 */ /* 0x000fe20000004007 */
[----:B------:R-:W-:-:S03]  /*1af0*/  MOV R7, UR5 ;  /* 0x0000000500077c02 */ /* 0x000fc60008000f00 */
[C---:B------:R-:W-:Y:S01]  /*1b00*/  FADD R6, R0.reuse, -12583039 ;  /* 0xcb40007f00067421 */ /* 0x040fe20000000000 */
[----:B------:R-:W-:-:S03]  /*1b10*/  IMAD.SHL.U32 R0, R0, 0x800000, RZ ;  /* 0x0080000000007824 */ /* 0x000fc600078e00ff */
[----:B------:R-:W-:-:S04]  /*1b20*/  FFMA R6, R5, 1.4426950216293334961, -R6 ;  /* 0x3fb8aa3b05067823 */ /* 0x000fc80000000806 */
[----:B------:R-:W-:Y:S01]  /*1b30*/  FFMA R5, R5, 1.925963033500011079e-08, R6 ;  /* 0x32a5706005057823 */ /* 0x000fe20000000006 */
[----:B------:R-:W-:-:S05]  /*1b40*/  MOV R6, UR4 ;  /* 0x0000000400067c02 */ /* 0x000fca0008000f00 */
[----:B------:R-:W0:Y:S01]  /*1b50*/  MUFU.EX2 R5, R5 ;  /* 0x0000000500057308 */ /* 0x000e220000000800 */
[C---:B------:R-:W-:Y:S01]  /*1b60*/  IMAD.WIDE R6, R13.reuse, 0x4, R6 ;  /* 0x000000040d067825 */ /* 0x040fe200078e0206 */
[----:B------:R-:W-:-:S04]  /*1b70*/  IADD3 R13, PT, PT, R13, 0x4, RZ ;  /* 0x000000040d0d7810 */ /* 0x000fc80007ffe0ff */
[----:B------:R-:W-:Y:S01]  /*1b80*/  ISETP.GE.AND P2, PT, R13, R4, PT ;  /* 0x000000040d00720c */ /* 0x000fe20003f46270 */
[----:B0-----:R-:W-:Y:S01]  /*1b90*/  FMUL R11, R0, R5 ;  /* 0x00000005000b7220 */ /* 0x001fe20000400000 */
[----:B------:R-:W-:-:S03]  /*1ba0*/  FFMA R0, R10, R15, R10 ;  /* 0x0000000f0a007223 */ /* 0x000fc6000000000a */
[----:B------:R-:W0:Y:S01]  /*1bb0*/  FCHK P0, R11, R3 ;  /* 0x000000030b007302 */ /* 0x000e220000000000 */
[----:B------:R-:W-:-:S04]  /*1bc0*/  FFMA R10, R0, R11, RZ ;  /* 0x0000000b000a7223 */ /* 0x000fc800000000ff */
[----:B------:R-:W-:-:S04]  /*1bd0*/  FFMA R5, R10, -R3, R11 ;  /* 0x800000030a057223 */ /* 0x000fc8000000000b */
[----:B------:R-:W-:Y:S01]  /*1be0*/  FFMA R5, R0, R5, R10 ;  /* 0x0000000500057223 */ /* 0x000fe2000000000a */
[----:B0-----:R-:W-:Y:S06]  /*1bf0*/  @!P0 BRA `(.L_x_25) ;  /* 0x0000000000108947 */ /* 0x001fec0003800000 */
[----:B------:R-:W-:Y:S02]  /*1c00*/  MOV R0, R11 ;  /* 0x0000000b00007202 */ /* 0x000fe40000000f00 */
[----:B------:R-:W-:-:S07]  /*1c10*/  MOV R16, 0x1c30 ;  /* 0x00001c3000107802 */ /* 0x000fce0000000f00 */
[----:B------:R-:W-:Y:S05]  /*1c20*/  CALL.REL.NOINC `($__internal_0_$__cuda_sm3x_div_rn_noftz_f32_slowpath) ;  /* 0x0000000400587944 */ /* 0x000fea0003c00000 */
[----:B------:R-:W-:-:S07]  /*1c30*/  MOV R5, R0 ;  /* 0x0000000000057202 */ /* 0x000fce0000000f00 */
.L_x_25:
[----:B------:R-:W-:Y:S05]  /*1c40*/  BSYNC.RECONVERGENT B0 ;  /* 0x0000000000007941 */ /* 0x000fea0003800200 */
.L_x_24:
[----:B------:R0:W-:Y:S04]  /*1c50*/  STG.E desc[UR12][R6.64+-0x8], R5 ;  /* 0xfffff80506007986 */ /* 0x0001e8000c10190c */
[----:B------:R-:W2:Y:S01]  /*1c60*/  LDG.E R11, desc[UR12][R8.64+-0x4] ;  /* 0xfffffc0c080b7981 */ /* 0x000ea2000c1e1900 */
[----:B------:R-:W-:Y:S02]  /*1c70*/  HFMA2 R15, -RZ, RZ, 3.7421875, 0 ;  /* 0x437c0000ff0f7431 */ /* 0x000fe400000001ff */
[----:B------:R-:W-:Y:S01]  /*1c80*/  IMAD.MOV.U32 R0, RZ, RZ, 0x3bbb989d ;  /* 0x3bbb989dff007424 */ /* 0x000fe200078e00ff */
[----:B------:R-:W1:Y:S01]  /*1c90*/  MUFU.RCP R12, R3 ;  /* 0x00000003000c7308 */ /* 0x000e620000001000 */
[----:B------:R-:W-:Y:S01]  /*1ca0*/  BSSY.RECONVERGENT B0, `(.L_x_26) ;  /* 0x0000015000007945 */ /* 0x000fe20003800200 */
[----:B--2---:R-:W-:-:S04]  /*1cb0*/  FADD R11, R11, -R2 ;  /* 0x800000020b0b7221 */ /* 0x004fc80000000000 */
[----:B------:R-:W-:-:S04]  /*1cc0*/  FFMA.SAT R0, R11, R0, 0.5 ;  /* 0x3f0000000b007423 */ /* 0x000fc80000002000 */
[----:B------:R-:W-:-:S04]  /*1cd0*/  FFMA.RM R0, R0, R15, 12582913 ;  /* 0x4b40000100007423 */ /* 0x000fc8000000400f */
[C---:B------:R-:W-:Y:S01]  /*1ce0*/  FADD R10, R0.reuse, -12583039 ;  /* 0xcb40007f000a7421 */ /* 0x040fe20000000000 */
[----:B------:R-:W-:-:S03]  /*1cf0*/  SHF.L.U32 R0, R0, 0x17, RZ ;  /* 0x0000001700007819 */ /* 0x000fc600000006ff */
[----:B------:R-:W-:-:S04]  /*1d00*/  FFMA R10, R11, 1.4426950216293334961, -R10 ;  /* 0x3fb8aa3b0b0a7823 */ /* 0x000fc8000000080a */
[----:B------:R-:W-:Y:S01]  /*1d10*/  FFMA R10, R11, 1.925963033500011079e-08, R10 ;  /* 0x32a570600b0a7823 */ /* 0x000fe2000000000a */
[----:B-1----:R-:W-:-:S03]  /*1d20*/  FFMA R11, R12, -R3, 1 ;  /* 0x3f8000000c0b7423 */ /* 0x002fc60000000803 */
[----:B0-----:R-:W0:Y:S02]  /*1d30*/  MUFU.EX2 R5, R10 ;  /* 0x0000000a00057308 */ /* 0x001e240000000800 */
[----:B0-----:R-:W-:Y:S01]  /*1d40*/  FMUL R14, R0, R5 ;  /* 0x00000005000e7220 */ /* 0x001fe20000400000 */
[----:B------:R-:W-:-:S05]  /*1d50*/  FFMA R0, R12, R11, R12 ;  /* 0x0000000b0c007223 */ /* 0x000fca000000000c */
        /* <DEDUP_REMOVED lines=8> */
[----:B------:R-:W-:-:S07]  /*1de0*/  IMAD.MOV.U32 R5, RZ, RZ, R0 ;  /* 0x000000ffff057224 */ /* 0x000fce00078e0000 */
.L_x_27:
[----:B------:R-:W-:Y:S05]  /*1df0*/  BSYNC.RECONVERGENT B0 ;  /* 0x0000000000007941 */ /* 0x000fea0003800200 */
.L_x_26:
[----:B------:R0:W-:Y:S04]  /*1e00*/  STG.E desc[UR12][R6.64+-0x4], R5 ;  /* 0xfffffc0506007986 */ /* 0x0001e8000c10190c */
[----:B------:R-:W2:Y:S01]  /*1e10*/  LDG.E R11, desc[UR12][R8.64] ;  /* 0x0000000c080b7981 */ /* 0x000ea2000c1e1900 */
[----:B------:R-:W-:Y:S01]  /*1e20*/  HFMA2 R15, -RZ, RZ, 3.7421875, 0 ;  /* 0x437c0000ff0f7431 */ /* 0x000fe200000001ff */
[----:B------:R-:W-:Y:S01]  /*1e30*/  MOV R0, 0x3bbb989d ;  /* 0x3bbb989d00007802 */ /* 0x000fe20000000f00 */
        /* <DEDUP_REMOVED lines=18> */
[----:B------:R-:W-:Y:S01]  /*1f60*/  IMAD.MOV.U32 R0, RZ, RZ, R14 ;  /* 0x000000ffff007224 */ /* 0x000fe200078e000e */
[----:B------:R-:W-:-:S07]  /*1f70*/  MOV R16, 0x1f90 ;  /* 0x00001f9000107802 */ /* 0x000fce0000000f00 */
[----:B------:R-:W-:Y:S05]  /*1f80*/  CALL.REL.NOINC `($__internal_0_$__cuda_sm3x_div_rn_noftz_f32_slowpath) ;  /* 0x0000000000807944 */ /* 0x000fea0003c00000 */
[----:B------:R-:W-:-:S07]  /*1f90*/  MOV R5, R0 ;  /* 0x0000000000057202 */ /* 0x000fce0000000f00 */
.L_x_29:
[----:B------:R-:W-:Y:S05]  /*1fa0*/  BSYNC.RECONVERGENT B0 ;  /* 0x0000000000007941 */ /* 0x000fea0003800200 */
.L_x_28:
[----:B------:R0:W-:Y:S04]  /*1fb0*/  STG.E desc[UR12][R6.64], R5 ;  /* 0x0000000506007986 */ /* 0x0001e8000c10190c */
[----:B------:R-:W2:Y:S01]  /*1fc0*/  LDG.E R9, desc[UR12][R8.64+0x4] ;  /* 0x0000040c08097981 */ /* 0x000ea2000c1e1900 */
[----:B------:R-:W-:Y:S01]  /*1fd0*/  HFMA2 R11, -RZ, RZ, 0.96630859375, -0.0022525787353515625 ;  /* 0x3bbb989dff0b7431 */ /* 0x000fe200000001ff */
[----:B------:R-:W-:Y:S01]  /*1fe0*/  MOV R15, 0x437c0000 ;  /* 0x437c0000000f7802 */ /* 0x000fe20000000f00 */
[----:B------:R-:W0:Y:S01]  /*1ff0*/  MUFU.RCP R12, R3 ;  /* 0x00000003000c7308 */ /* 0x000e220000001000 */
[----:B------:R-:W-:Y:S01]  /*2000*/  BSSY.RECONVERGENT B0, `(.L_x_30) ;  /* 0x0000015000007945 */ /* 0x000fe20003800200 */
[----:B0-----:R-:W-:Y:S01]  /*2010*/  FFMA R5, R12, -R3, 1 ;  /* 0x3f8000000c057423 */ /* 0x001fe20000000803 */
[----:B--2---:R-:W-:-:S04]  /*2020*/  FADD R0, R9, -R2 ;  /* 0x8000000209007221 */ /* 0x004fc80000000000 */
[----:B------:R-:W-:-:S04]  /*2030*/  FFMA.SAT R10, R0, R11, 0.5 ;  /* 0x3f000000000a7423 */ /* 0x000fc8000000200b */
[----:B------:R-:W-:-:S04]  /*2040*/  FFMA.RM R10, R10, R15, 12582913 ;  /* 0x4b4000010a0a7423 */ /* 0x000fc8000000400f */
[C---:B------:R-:W-:Y:S01]  /*2050*/  FADD R11, R10.reuse, -12583039 ;  /* 0xcb40007f0a0b7421 */ /* 0x040fe20000000000 */
[----:B------:R-:W-:-:S03]  /*2060*/  IMAD.SHL.U32 R10, R10, 0x800000, RZ ;  /* 0x008000000a0a7824 */ /* 0x000fc600078e00ff */
[----:B------:R-:W-:-:S04]  /*2070*/  FFMA R11, R0, 1.4426950216293334961, -R11 ;  /* 0x3fb8aa3b000b7823 */ /* 0x000fc8000000080b */
[----:B------:R-:W-:Y:S01]  /*2080*/  FFMA R11, R0, 1.925963033500011079e-08, R11 ;  /* 0x32a57060000b7823 */ /* 0x000fe2000000000b */
[----:B------:R-:W-:-:S05]  /*2090*/  FFMA R0, R12, R5, R12 ;  /* 0x000000050c007223 */ /* 0x000fca000000000c */
[----:B------:R-:W0:Y:S02]  /*20a0*/  MUFU.EX2 R11, R11 ;  /* 0x0000000b000b7308 */ /* 0x000e240000000800 */
[----:B0-----:R-:W-:-:S06]  /*20b0*/  FMUL R10, R10, R11 ;  /* 0x0000000b0a0a7220 */ /* 0x001fcc0000400000 */
        /* <DEDUP_REMOVED lines=9> */
.L_x_31:
[----:B------:R-:W-:Y:S05]  /*2150*/  BSYNC.RECONVERGENT B0 ;  /* 0x0000000000007941 */ /* 0x000fea0003800200 */
.L_x_30:
[----:B------:R0:W-:Y:S01]  /*2160*/  STG.E desc[UR12][R6.64+0x4], R5 ;  /* 0x0000040506007986 */ /* 0x0001e2000c10190c */
[----:B------:R-:W-:Y:S05]  /*2170*/  @!P2 BRA `(.L_x_32) ;  /* 0xfffffff8002ca947 */ /* 0x000fea000383ffff */
[----:B------:R-:W-:Y:S05]  /*2180*/  EXIT ;  /* 0x000000000000794d */ /* 0x000fea0003800000 */
        .weak           $__internal_0_$__cuda_sm3x_div_rn_noftz_f32_slowpath
        .type           $__internal_0_$__cuda_sm3x_div_rn_noftz_f32_slowpath,@function
        .size           $__internal_0_$__cuda_sm3x_div_rn_noftz_f32_slowpath,(.L_x_124 - $__internal_0_$__cuda_sm3x_div_rn_noftz_f32_slowpath)
$__internal_0_$__cuda_sm3x_div_rn_noftz_f32_slowpath:
[----:B------:R-:W-:Y:S01]  /*2190*/  SHF.R.U32.HI R14, RZ, 0x17, R3 ;  /* 0x00000017ff0e7819 */ /* 0x000fe20000011603 */
[----:B------:R-:W-:Y:S01]  /*21a0*/  BSSY.RECONVERGENT B2, `(.L_x_33) ;  /* 0x0000063000027945 */ /* 0x000fe20003800200 */
[----:B------:R-:W-:Y:S02]  /*21b0*/  SHF.R.U32.HI R17, RZ, 0x17, R0 ;  /* 0x00000017ff117819 */ /* 0x000fe40000011600 */
[----:B------:R-:W-:Y:S02]  /*21c0*/  LOP3.LUT R14, R14, 0xff, RZ, 0xc0, !PT ;  /* 0x000000ff0e0e7812 */ /* 0x000fe400078ec0ff */
[----:B------:R-:W-:Y:S02]  /*21d0*/  LOP3.LUT R17, R17, 0xff, RZ, 0xc0, !PT ;  /* 0x000000ff11117812 */ /* 0x000fe400078ec0ff */
[----:B------:R-:W-:Y:S02]  /*21e0*/  IADD3 R21, PT, PT, R14, -0x1, RZ ;  /* 0xffffffff0e157810 */ /* 0x000fe40007ffe0ff */
[----:B------:R-:W-:Y:S01]  /*21f0*/  MOV R19, R3 ;  /* 0x0000000300137202 */ /* 0x000fe20000000f00 */
[----:B------:R-:W-:Y:S01]  /*2200*/  VIADD R20, R17, 0xffffffff ;  /* 0xffffffff11147836 */ /* 0x000fe20000000000 */
[----:B------:R-:W-:-:S04]  /*2210*/  ISETP.GT.U32.AND P0, PT, R21, 0xfd, PT ;  /* 0x000000fd1500780c */ /* 0x000fc80003f04070 */
[----:B------:R-:W-:-:S13]  /*2220*/  ISETP.GT.U32.OR P0, PT, R20, 0xfd, P0 ;  /* 0x000000fd1400780c */ /* 0x000fda0000704470 */
[----:B------:R-:W-:Y:S01]  /*2230*/  @!P0 MOV R12, RZ ;  /* 0x000000ff000c8202 */ /* 0x000fe20000000f00 */
[----:B------:R-:W-:Y:S06]  /*2240*/  @!P0 BRA `(.L_x_34) ;  /* 0x00000000005c8947 */ /* 0x000fec0003800000 */
[----:B------:R-:W-:Y:S02]  /*2250*/  FSETP.GTU.FTZ.AND P0, PT, |R0|, +INF , PT ;  /* 0x7f8000000000780b */ /* 0x000fe40003f1c200 */
[----:B------:R-:W-:-:S04]  /*2260*/  FSETP.GTU.FTZ.AND P1, PT, |R3|, +INF , PT ;  /* 0x7f8000000300780b */ /* 0x000fc80003f3c200 */
[----:B------:R-:W-:-:S13]  /*2270*/  PLOP3.LUT P0, PT, P0, P1, PT, 0xf8, 0x8f ;  /* 0x00000000008f781c */ /* 0x000fda0000703f70 */
[----:B------:R-:W-:Y:S05]  /*2280*/  @P0 BRA `(.L_x_35) ;  /* 0x00000004004c0947 */ /* 0x000fea0003800000 */
[----:B------:R-:W-:-:S13]  /*2290*/  LOP3.LUT P0, RZ, R19, 0x7fffffff, R0, 0xc8, !PT ;  /* 0x7fffffff13ff7812 */ /* 0x000fda000780c800 */
[----:B------:R-:W-:Y:S05]  /*22a0*/  @!P0 BRA `(.L_x_36) ;  /* 0x00000004003c8947 */ /* 0x000fea0003800000 */
[C---:B------:R-:W-:Y:S02]  /*22b0*/  FSETP.NEU.FTZ.AND P3, PT, |R0|.reuse, +INF , PT ;  /* 0x7f8000000000780b */ /* 0x040fe40003f7d200 */
[----:B------:R-:W-:Y:S02]  /*22c0*/  FSETP.NEU.FTZ.AND P1, PT, |R3|, +INF , PT ;  /* 0x7f8000000300780b */ /* 0x000fe40003f3d200 */
[----:B------:R-:W-:-:S11]  /*22d0*/  FSETP.NEU.FTZ.AND P0, PT, |R0|, +INF , PT ;  /* 0x7f8000000000780b */ /* 0x000fd60003f1d200 */
[----:B------:R-:W-:Y:S05]  /*22e0*/  @!P1 BRA !P3, `(.L_x_36) ;  /* 0x00000004002c9947 */ /* 0x000fea0005800000 */
[----:B------:R-:W-:-:S04]  /*22f0*/  LOP3.LUT P3, RZ, R0, 0x7fffffff, RZ, 0xc0, !PT ;  /* 0x7fffffff00ff7812 */ /* 0x000fc8000786c0ff */
[----:B------:R-:W-:-:S13]  /*2300*/  PLOP3.LUT P1, PT, P1, P3, PT, 0x2f, 0xf2 ;  /* 0x0000000000f2781c */ /* 0x000fda0000f26577 */
[----:B------:R-:W-:Y:S05]  /*2310*/  @P1 BRA `(.L_x_37) ;  /* 0x0000000400181947 */ /* 0x000fea0003800000 */
[----:B------:R-:W-:-:S04]  /*2320*/  LOP3.LUT P1, RZ, R19, 0x7fffffff, RZ, 0xc0, !PT ;  /* 0x7fffffff13ff7812 */ /* 0x000fc8000782c0ff */
[----:B------:R-:W-:-:S13]  /*2330*/  PLOP3.LUT P0, PT, P0, P1, PT, 0x2f, 0xf2 ;  /* 0x0000000000f2781c */ /* 0x000fda0000702577 */
[----:B------:R-:W-:Y:S05]  /*2340*/  @P0 BRA `(.L_x_38) ;  /* 0x0000000400000947 */ /* 0x000fea0003800000 */
[----:B------:R-:W-:Y:S02]  /*2350*/  ISETP.GE.AND P0, PT, R20, RZ, PT ;  /* 0x000000ff1400720c */ /* 0x000fe40003f06270 */
[----:B------:R-:W-:-:S11]  /*2360*/  ISETP.GE.AND P1, PT, R21, RZ, PT ;  /* 0x000000ff1500720c */ /* 0x000fd60003f26270 */
[----:B------:R-:W-:Y:S01]  /*2370*/  @P0 MOV R12, RZ ;  /* 0x000000ff000c0202 */ /* 0x000fe20000000f00 */
[----:B------:R-:W-:Y:S02]  /*2380*/  @!P0 IMAD.MOV.U32 R12, RZ, RZ, -0x40 ;  /* 0xffffffc0ff0c8424 */ /* 0x000fe400078e00ff */
[----:B------:R-:W-:Y:S01]  /*2390*/  @!P0 FFMA R0, R0, 1.84467440737095516160e+19, RZ ;  /* 0x5f80000000008823 */ /* 0x000fe200000000ff */
[----:B------:R-:W-:Y:S02]  /*23a0*/  @!P1 FFMA R19, R3, 1.84467440737095516160e+19, RZ ;  /* 0x5f80000003139823 */ /* 0x000fe400000000ff */
[----:B------:R-:W-:-:S07]  /*23b0*/  @!P1 IADD3 R12, PT, PT, R12, 0x40, RZ ;  /* 0x000000400c0c9810 */ /* 0x000fce0007ffe0ff */
.L_x_34:
[----:B------:R-:W-:Y:S01]  /*23c0*/  LEA R20, R14, 0xc0800000, 0x17 ;  /* 0xc08000000e147811 */ /* 0x000fe200078eb8ff */
[----:B------:R-:W-:Y:S01]  /*23d0*/  BSSY.RECONVERGENT B3, `(.L_x_39) ;  /* 0x0000036000037945 */ /* 0x000fe20003800200 */
[----:B------:R-:W-:Y:S02]  /*23e0*/  IADD3 R17, PT, PT, R17, -0x7f, RZ ;  /* 0xffffff8111117810 */ /* 0x000fe40007ffe0ff */
[----:B------:R-:W-:-:S03]  /*23f0*/  IADD3 R22, PT, PT, -R20, R19, RZ ;  /* 0x0000001314167210 */ /* 0x000fc60007ffe1ff */
[C---:B------:R-:W-:Y:S01]  /*2400*/  IMAD R0, R17.reuse, -0x800000, R0 ;  /* 0xff80000011007824 */ /* 0x040fe200078e0200 */
[----:B------:R-:W0:Y:S01]  /*2410*/  MUFU.RCP R20, R22 ;  /* 0x0000001600147308 */ /* 0x000e220000001000 */
[----:B------:R-:W-:Y:S01]  /*2420*/  FADD.FTZ R21, -R22, -RZ ;  /* 0x800000ff16157221 */ /* 0x000fe20000010100 */
[----:B------:R-:W-:-:S05]  /*2430*/  IADD3 R17, PT, PT, R17, 0x7f, -R14 ;  /* 0x0000007f11117810 */ /* 0x000fca0007ffe80e */
[----:B------:R-:W-:Y:S02]  /*2440*/  IMAD.IADD R17, R17, 0x1, R12 ;  /* 0x0000000111117824 */ /* 0x000fe400078e020c */
[----:B0-----:R-:W-:-:S04]  /*2450*/  FFMA R19, R20, R21, 1 ;  /* 0x3f80000014137423 */ /* 0x001fc80000000015 */
[----:B------:R-:W-:-:S04]  /*2460*/  FFMA R19, R20, R19, R20 ;  /* 0x0000001314137223 */ /* 0x000fc80000000014 */
[----:B------:R-:W-:-:S04]  /*2470*/  FFMA R20, R0, R19, RZ ;  /* 0x0000001300147223 */ /* 0x000fc800000000ff */
[----:B------:R-:W-:-:S04]  /*2480*/  FFMA R23, R21, R20, R0 ;  /* 0x0000001415177223 */ /* 0x000fc80000000000 */
[----:B------:R-:W-:-:S04]  /*2490*/  FFMA R20, R19, R23, R20 ;  /* 0x0000001713147223 */ /* 0x000fc80000000014 */
[----:B------:R-:W-:-:S04]  /*24a0*/  FFMA R21, R21, R20, R0 ;  /* 0x0000001415157223 */ /* 0x000fc80000000000 */
[----:B------:R-:W-:-:S05]  /*24b0*/  FFMA R0, R19, R21, R20 ;  /* 0x0000001513007223 */ /* 0x000fca0000000014 */
[----:B------:R-:W-:-:S04]  /*24c0*/  SHF.R.U32.HI R14, RZ, 0x17, R0 ;  /* 0x00000017ff0e7819 */ /* 0x000fc80000011600 */
[----:B------:R-:W-:-:S04]  /*24d0*/  LOP3.LUT R14, R14, 0xff, RZ, 0xc0, !PT ;  /* 0x000000ff0e0e7812 */ /* 0x000fc800078ec0ff */
[----:B------:R-:W-:-:S04]  /*24e0*/  IADD3 R14, PT, PT, R14, R17, RZ ;  /* 0x000000110e0e7210 */ /* 0x000fc80007ffe0ff */
[----:B------:R-:W-:-:S04]  /*24f0*/  IADD3 R12, PT, PT, R14, -0x1, RZ ;  /* 0xffffffff0e0c7810 */ /* 0x000fc80007ffe0ff */
[----:B------:R-:W-:-:S13]  /*2500*/  ISETP.GE.U32.AND P0, PT, R12, 0xfe, PT ;  /* 0x000000fe0c00780c */ /* 0x000fda0003f06070 */
[----:B------:R-:W-:Y:S05]  /*2510*/  @!P0 BRA `(.L_x_40) ;  /* 0x0000000000808947 */ /* 0x000fea0003800000 */
[----:B------:R-:W-:-:S13]  /*2520*/  ISETP.GT.AND P0, PT, R14, 0xfe, PT ;  /* 0x000000fe0e00780c */ /* 0x000fda0003f04270 */
[----:B------:R-:W-:Y:S05]  /*2530*/  @P0 BRA `(.L_x_41) ;  /* 0x00000000006c0947 */ /* 0x000fea0003800000 */
[----:B------:R-:W-:-:S13]  /*2540*/  ISETP.GE.AND P0, PT, R14, 0x1, PT ;  /* 0x000000010e00780c */ /* 0x000fda0003f06270 */
[----:B------:R-:W-:Y:S05]  /*2550*/  @P0 BRA `(.L_x_42) ;  /* 0x0000000000740947 */ /* 0x000fea0003800000 */
[----:B------:R-:W-:Y:S02]  /*2560*/  ISETP.GE.AND P0, PT, R14, -0x18, PT ;  /* 0xffffffe80e00780c */ /* 0x000fe40003f06270 */
[----:B------:R-:W-:-:S11]  /*2570*/  LOP3.LUT R0, R0, 0x80000000, RZ, 0xc0, !PT ;  /* 0x8000000000007812 */ /* 0x000fd600078ec0ff */
[----:B------:R-:W-:Y:S05]  /*2580*/  @!P0 BRA `(.L_x_42) ;  /* 0x0000000000688947 */ /* 0x000fea0003800000 */
[CCC-:B------:R-:W-:Y:S01]  /*2590*/  FFMA.RZ R12, R19.reuse, R21.reuse, R20.reuse ;  /* 0x00000015130c7223 */ /* 0x1c0fe2000000c014 */
[C---:B------:R-:W-:Y:S02]  /*25a0*/  ISETP.NE.AND P3, PT, R14.reuse, RZ, PT ;  /* 0x000000ff0e00720c */ /* 0x040fe40003f65270 */
[----:B------:R-:W-:Y:S02]  /*25b0*/  ISETP.NE.AND P1, PT, R14, RZ, PT ;  /* 0x000000ff0e00720c */ /* 0x000fe40003f25270 */
[----:B------:R-:W-:Y:S01]  /*25c0*/  LOP3.LUT R17, R12, 0x7fffff, RZ, 0xc0, !PT ;  /* 0x007fffff0c117812 */ /* 0x000fe200078ec0ff */
[CCC-:B------:R-:W-:Y:S01]  /*25d0*/  FFMA.RP R12, R19.reuse, R21.reuse, R20.reuse ;  /* 0x00000015130c7223 */ /* 0x1c0fe20000008014 */
[----:B------:R-:W-:Y:S01]  /*25e0*/  FFMA.RM R19, R19, R21, R20 ;  /* 0x0000001513137223 */ /* 0x000fe20000004014 */
[----:B------:R-:W-:Y:S01]  /*25f0*/  IADD3 R20, PT, PT, R14, 0x20, RZ ;  /* 0x000000200e147810 */ /* 0x000fe20007ffe0ff */
[----:B------:R-:W-:Y:S01]  /*2600*/  IMAD.MOV R14, RZ, RZ, -R14 ;  /* 0x000000ffff0e7224 */ /* 0x000fe200078e0a0e */
[----:B------:R-:W-:-:S02]  /*2610*/  LOP3.LUT R17, R17, 0x800000, RZ, 0xfc, !PT ;  /* 0x0080000011117812 */ /* 0x000fc400078efcff */
[----:B------:R-:W-:Y:S02]  /*2620*/  FSETP.NEU.FTZ.AND P0, PT, R12, R19, PT ;  /* 0x000000130c00720b */ /* 0x000fe40003f1d000 */
[----:B------:R-:W-:Y:S02]  /*2630*/  SHF.L.U32 R20, R17, R20, RZ ;  /* 0x0000001411147219 */ /* 0x000fe400000006ff */
[----:B------:R-:W-:Y:S02]  /*2640*/  SEL R12, R14, RZ, P3 ;  /* 0x000000ff0e0c7207 */ /* 0x000fe40001800000 */
[----:B------:R-:W-:Y:S02]  /*2650*/  ISETP.NE.AND P1, PT, R20, RZ, P1 ;  /* 0x000000ff1400720c */ /* 0x000fe40000f25270 */
[----:B------:R-:W-:Y:S02]  /*2660*/  SHF.R.U32.HI R12, RZ, R12, R17 ;  /* 0x0000000cff0c7219 */ /* 0x000fe40000011611 */
[----:B------:R-:W-:-:S02]  /*2670*/  PLOP3.LUT P0, PT, P0, P1, PT, 0xf8, 0x8f ;  /* 0x00000000008f781c */ /* 0x000fc40000703f70 */
[----:B------:R-:W-:Y:S02]  /*2680*/  SHF.R.U32.HI R17, RZ, 0x1, R12 ;  /* 0x00000001ff117819 */ /* 0x000fe4000001160c */
[----:B------:R-:W-:-:S04]  /*2690*/  SEL R14, RZ, 0x1, !P0 ;  /* 0x00000001ff0e7807 */ /* 0x000fc80004000000 */
[----:B------:R-:W-:-:S04]  /*26a0*/  LOP3.LUT R19, R14, 0x1, R17, 0xf8, !PT ;  /* 0x000000010e137812 */ /* 0x000fc800078ef811 */
[----:B------:R-:W-:-:S04]  /*26b0*/  LOP3.LUT R12, R19, R12, RZ, 0xc0, !PT ;  /* 0x0000000c130c7212 */ /* 0x000fc800078ec0ff */
[----:B------:R-:W-:-:S04]  /*26c0*/  IADD3 R17, PT, PT, R17, R12, RZ ;  /* 0x0000000c11117210 */ /* 0x000fc80007ffe0ff */
[----:B------:R-:W-:Y:S01]  /*26d0*/  LOP3.LUT R0, R17, R0, RZ, 0xfc, !PT ;  /* 0x0000000011007212 */ /* 0x000fe200078efcff */
[----:B------:R-:W-:Y:S06]  /*26e0*/  BRA `(.L_x_42) ;  /* 0x0000000000107947 */ /* 0x000fec0003800000 */
.L_x_41:
[----:B------:R-:W-:-:S04]  /*26f0*/  LOP3.LUT R0, R0, 0x80000000, RZ, 0xc0, !PT ;  /* 0x8000000000007812 */ /* 0x000fc800078ec0ff */
[----:B------:R-:W-:Y:S01]  /*2700*/  LOP3.LUT R0, R0, 0x7f800000, RZ, 0xfc, !PT ;  /* 0x7f80000000007812 */ /* 0x000fe200078efcff */
[----:B------:R-:W-:Y:S06]  /*2710*/  BRA `(.L_x_42) ;  /* 0x0000000000047947 */ /* 0x000fec0003800000 */
.L_x_40:
[----:B------:R-:W-:-:S07]  /*2720*/  LEA R0, R17, R0, 0x17 ;  /* 0x0000000011007211 */ /* 0x000fce00078eb8ff */
.L_x_42:
[----:B------:R-:W-:Y:S05]  /*2730*/  BSYNC.RECONVERGENT B3 ;  /* 0x0000000000037941 */ /* 0x000fea0003800200 */
.L_x_39:
[----:B------:R-:W-:Y:S05]  /*2740*/  BRA `(.L_x_43) ;  /* 0x0000000000207947 */ /* 0x000fea0003800000 */
.L_x_38:
[----:B------:R-:W-:-:S04]  /*2750*/  LOP3.LUT R0, R19, 0x80000000, R0, 0x48, !PT ;  /* 0x8000000013007812 */ /* 0x000fc800078e4800 */
[----:B------:R-:W-:Y:S01]  /*2760*/  LOP3.LUT R0, R0, 0x7f800000, RZ, 0xfc, !PT ;  /* 0x7f80000000007812 */ /* 0x000fe200078efcff */
[----:B------:R-:W-:Y:S06]  /*2770*/  BRA `(.L_x_43) ;  /* 0x0000000000147947 */ /* 0x000fec0003800000 */
.L_x_37:
[----:B------:R-:W-:Y:S01]  /*2780*/  LOP3.LUT R0, R19, 0x80000000, R0, 0x48, !PT ;  /* 0x8000000013007812 */ /* 0x000fe200078e4800 */
[----:B------:R-:W-:Y:S06]  /*2790*/  BRA `(.L_x_43) ;  /* 0x00000000000c7947 */ /* 0x000fec0003800000 */
.L_x_36:
[----:B------:R-:W0:Y:S01]  /*27a0*/  MUFU.RSQ R0, -QNAN ;  /* 0xffc0000000007908 */ /* 0x000e220000001400 */
[----:B------:R-:W-:Y:S05]  /*27b0*/  BRA `(.L_x_43) ;  /* 0x0000000000047947 */ /* 0x000fea0003800000 */
.L_x_35:
[----:B------:R-:W-:-:S07]  /*27c0*/  FADD.FTZ R0, R0, R3 ;  /* 0x0000000300007221 */ /* 0x000fce0000010000 */
.L_x_43:
[----:B------:R-:W-:Y:S05]  /*27d0*/  BSYNC.RECONVERGENT B2 ;  /* 0x0000000000027941 */ /* 0x000fea0003800200 */
.L_x_33:
[----:B------:R-:W-:-:S04]  /*27e0*/  HFMA2 R17, -RZ, RZ, 0, 0 ;  /* 0x00000000ff117431 */ /* 0x000fc800000001ff */
[----:B0-----:R-:W-:Y:S05]  /*27f0*/  RET.REL.NODEC R16 `(_Z13softmax_naivePKfPfii) ;  /* 0xffffffd810007950 */ /* 0x001fea0003c3ffff */
.L_x_44:
[----:B------:R-:W-:-:S00]  /*2800*/  BRA `(.L_x_44) ;  /* 0xfffffffc00fc7947 */ /* 0x000fc0000383ffff */
[----:B------:R-:W-:-:S00]  /*2810*/  NOP ;  /* 0x0000000000007918 */ /* 0x000fc00000000000 */
        /* <DEDUP_REMOVED lines=14> */
.L_x_124:


//--------------------- .text._Z14softmax_onlinePKfPfii --------------------------
	.section	.text._Z14softmax_onlinePKfPfii,"ax",@progbits
	.align	128
        .global         _Z14softmax_onlinePKfPfii
        .type           _Z14softmax_onlinePKfPfii,@function
        .size           _Z14softmax_onlinePKfPfii,(.L_x_125 - _Z14softmax_onlinePKfPfii)
        .other          _Z14softmax_onlinePKfPfii,@"STO_CUDA_ENTRY STV_DEFAULT"
_Z14softmax_onlinePKfPfii:
.text._Z14softmax_onlinePKfPfii:
        /* <DEDUP_REMOVED lines=9> */
[----:B------:R-:W-:Y:S01]  /*0090*/  HFMA2 R3, -RZ, RZ, 0, 0 ;  /* 0x00000000ff037431 */ /* 0x000fe200000001ff */
[----:B------:R-:W-:Y:S01]  /*00a0*/  MOV R10, 0xff800000 ;  /* 0xff800000000a7802 */ /* 0x000fe20000000f00 */
[----:B------:R-:W1:Y:S01]  /*00b0*/  LDCU.64 UR10, c[0x0][0x358] ;  /* 0x00006b00ff0a77ac */ /* 0x000e620008000a00 */
[----:B0-----:R-:W-:Y:S02]  /*00c0*/  UISETP.GE.AND UP0, UPT, UR4, 0x1, UPT ;  /* 0x000000010400788c */ /* 0x001fe4000bf06270 */
[----:B------:R-:W-:-:S05]  /*00d0*/  IMAD R11, R11, UR4, RZ ;  /* 0x000000040b0b7c24 */ /* 0x000fca000f8e02ff */
[----:B------:R-:W-:Y:S02]  /*00e0*/  IADD3 R2, PT, PT, R11, UR4, RZ ;  /* 0x000000040b027c10 */ /* 0x000fe4000fffe0ff */
[----:B-1----:R-:W-:Y:S05]  /*00f0*/  BRA.U !UP0, `(.L_x_45) ;  /* 0x0000001108dc7547 */ /* 0x002fea000b800000 */
[C---:B------:R-:W-:Y:S01]  /*0100*/  VIADDMNMX R0, R11.reuse, 0x1, R2, !PT ;  /* 0x000000010b007846 */ /* 0x040fe20007800102 */
[----:B------:R-:W-:Y:S01]  /*0110*/  BSSY.RECONVERGENT B0, `(.L_x_46) ;  /* 0x00000d6000007945 */ /* 0x000fe20003800200 */
[----:B------:R-:W-:Y:S02]  /*0120*/  MOV R12, RZ ;  /* 0x000000ff000c7202 */ /* 0x000fe40000000f00 */
[CC--:B------:R-:W-:Y:S02]  /*0130*/  IADD3 R3, PT, PT, R11.reuse, -R0.reuse, RZ ;  /* 0x800000000b037210 */ /* 0x0c0fe40007ffe0ff */
[----:B------:R-:W-:Y:S02]  /*0140*/  IADD3 R0, PT, PT, -R11, R0, RZ ;  /* 0x000000000b007210 */ /* 0x000fe40007ffe1ff */
[----:B------:R-:W-:Y:S02]  /*0150*/  ISETP.GT.U32.AND P0, PT, R3, -0x4, PT ;  /* 0xfffffffc0300780c */ /* 0x000fe40003f04070 */
[----:B------:R-:W-:-:S02]  /*0160*/  MOV R10, 0xff800000 ;  /* 0xff800000000a7802 */ /* 0x000fc40000000f00 */
[----:B------:R-:W-:Y:S02]  /*0170*/  MOV R7, R11 ;  /* 0x0000000b00077202 */ /* 0x000fe40000000f00 */
[----:B------:R-:W-:-:S07]  /*0180*/  LOP3.LUT R20, R0, 0x3, RZ, 0xc0, !PT ;  /* 0x0000000300147812 */ /* 0x000fce00078ec0ff */
[----:B------:R-:W-:Y:S05]  /*0190*/  @P0 BRA `(.L_x_47) ;  /* 0x0000000c00340947 */ /* 0x000fea0003800000 */
[----:B------:R-:W0:Y:S02]  /*01a0*/  LDCU.64 UR4, c[0x0][0x380] ;  /* 0x00007000ff0477ac */ /* 0x000e240008000a00 */
[----:B0-----:R-:W-:-:S04]  /*01b0*/  UIADD3 UR4, UP0, UPT, UR4, 0x8, URZ ;  /* 0x0000000804047890 */ /* 0x001fc8000ff1e0ff */
[----:B------:R-:W-:Y:S02]  /*01c0*/  UIADD3.X UR5, UPT, UPT, URZ, UR5, URZ, UP0, !UPT ;  /* 0x00000005ff057290 */ /* 0x000fe400087fe4ff */
[----:B------:R-:W-:-:S04]  /*01d0*/  MOV R4, UR4 ;  /* 0x0000000400047c02 */ /* 0x000fc80008000f00 */
[----:B------:R-:W-:-:S03]  /*01e0*/  MOV R5, UR5 ;  /* 0x0000000500057c02 */ /* 0x000fc60008000f00 */
[----:B------:R-:W-:-:S05]  /*01f0*/  IMAD.WIDE R14, R11, 0x4, R4 ;  /* 0x000000040b0e7825 */ /* 0x000fca00078e0204 */
[----:B------:R-:W2:Y:S04]  /*0200*/  LDG.E R13, desc[UR10][R14.64+-0x8] ;  /* 0xfffff80a0e0d7981 */ /* 0x000ea8000c1e1900 */
[----:B------:R-:W3:Y:S04]  /*0210*/  LDG.E R17, desc[UR10][R14.64+-0x4] ;  /* 0xfffffc0a0e117981 */ /* 0x000ee8000c1e1900 */
[----:B------:R-:W4:Y:S04]  /*0220*/  LDG.E R9, desc[UR10][R14.64] ;  /* 0x0000000a0e097981 */ /* 0x000f28000c1e1900 */
[----:B------:R0:W5:Y:S01]  /*0230*/  LDG.E R7, desc[UR10][R14.64+0x4] ;  /* 0x0000040a0e077981 */ /* 0x000162000c1e1900 */
[----:B------:R-:W-:Y:S01]  /*0240*/  HFMA2 R6, -RZ, RZ, 0.96630859375, -0.0022525787353515625 ;  /* 0x3bbb989dff067431 */ /* 0x000fe200000001ff */
[----:B------:R-:W-:Y:S01]  /*0250*/  MOV R10, 0xff800000 ;  /* 0xff800000000a7802 */ /* 0x000fe20000000f00 */
[----:B------:R-:W-:Y:S01]  /*0260*/  BSSY.RECONVERGENT B1, `(.L_x_48) ;  /* 0x000004f000017945 */ /* 0x000fe20003800200 */
[----:B------:R-:W-:-:S02]  /*0270*/  MOV R3, 0x437c0000 ;  /* 0x437c000000037802 */ /* 0x000fc40000000f00 */
[----:B--2---:R-:W-:-:S13]  /*0280*/  FSETP.GT.AND P0, PT, R13, -INF , PT ;  /* 0xff8000000d00780b */ /* 0x004fda0003f04000 */
[----:B------:R-:W-:Y:S01]  /*0290*/  @P0 MOV R10, R13 ;  /* 0x0000000d000a0202 */ /* 0x000fe20000000f00 */
[----:B------:R-:W-:-:S03]  /*02a0*/  @P0 FADD R19, -R13, -INF ;  /* 0xff8000000d130421 */ /* 0x000fc60000000100 */
[----:B---3--:R-:W-:Y:S01]  /*02b0*/  FSETP.GT.AND P1, PT, R17, R10, PT ;  /* 0x0000000a1100720b */ /* 0x008fe20003f24000 */
[----:B------:R-:W-:Y:S01]  /*02c0*/  @P0 FFMA.SAT R8, R19, R6, 0.5 ;  /* 0x3f00000013080423 */ /* 0x000fe20000002006 */
[----:B------:R-:W-:-:S03]  /*02d0*/  FADD R21, -R10, R13 ;  /* 0x0000000d0a157221 */ /* 0x000fc60000000100 */
[----:B------:R-:W-:Y:S01]  /*02e0*/  @P0 FFMA.RM R13, R8, R3, 12582913 ;  /* 0x4b400001080d0423 */ /* 0x000fe20000004003 */
[----:B------:R-:W-:-:S03]  /*02f0*/  FFMA.SAT R8, R21, R6, 0.5 ;  /* 0x3f00000015087423 */ /* 0x000fc60000002006 */
[----:B------:R-:W-:Y:S01]  /*0300*/  @P0 FADD R12, R13, -12583039 ;  /* 0xcb40007f0d0c0421 */ /* 0x000fe20000000000 */
[----:B------:R-:W-:-:S03]  /*0310*/  FFMA.RM R8, R8, R3, 12582913 ;  /* 0x4b40000108087423 */ /* 0x000fc60000004003 */
[--C-:B0-----:R-:W-:Y:S01]  /*0320*/  @P1 FADD R15, R10, -R17.reuse ;  /* 0x800000110a0f1221 */ /* 0x101fe20000000000 */
[----:B------:R-:W-:Y:S01]  /*0330*/  @P1 MOV R10, R17 ;  /* 0x00000011000a1202 */ /* 0x000fe20000000f00 */
[----:B------:R-:W-:Y:S01]  /*0340*/  @P0 FFMA R12, R19, 1.4426950216293334961, -R12 ;  /* 0x3fb8aa3b130c0823 */ /* 0x000fe2000000080c */
[----:B------:R-:W-:Y:S01]  /*0350*/  FADD R14, R8, -12583039 ;  /* 0xcb40007f080e7421 */ /* 0x000fe20000000000 */
[----:B------:R-:W-:Y:S01]  /*0360*/  @P1 FFMA.SAT R16, R15, R6, 0.5 ;  /* 0x3f0000000f101423 */ /* 0x000fe20000002006 */
[----:B----4-:R-:W-:Y:S01]  /*0370*/  FSETP.GT.AND P2, PT, R9, R10, PT ;  /* 0x0000000a0900720b */ /* 0x010fe20003f44000 */
[----:B------:R-:W-:Y:S01]  /*0380*/  @P0 FFMA R18, R19, 1.925963033500011079e-08, R12 ;  /* 0x32a5706013120823 */ /* 0x000fe2000000000c */
[C---:B------:R-:W-:Y:S01]  /*0390*/  FFMA R14, R21.reuse, 1.4426950216293334961, -R14 ;  /* 0x3fb8aa3b150e7823 */ /* 0x040fe2000000080e */
[----:B------:R-:W-:Y:S01]  /*03a0*/  @P1 FFMA.RM R12, R16, R3, 12582913 ;  /* 0x4b400001100c1423 */ /* 0x000fe20000004003 */
[----:B------:R-:W-:Y:S02]  /*03b0*/  FADD R17, -R10, R17 ;  /* 0x000000110a117221 */ /* 0x000fe40000000100 */
[----:B------:R-:W-:Y:S01]  /*03c0*/  FFMA R16, R21, 1.925963033500011079e-08, R14 ;  /* 0x32a5706015107823 */ /* 0x000fe2000000000e */
[----:B------:R-:W0:Y:S01]  /*03d0*/  @P0 MUFU.EX2 R18, R18 ;  /* 0x0000001200120308 */ /* 0x000e220000000800 */
[----:B------:R-:W-:Y:S01]  /*03e0*/  @P1 FADD R22, R12, -12583039 ;  /* 0xcb40007f0c161421 */ /* 0x000fe20000000000 */
[----:B------:R-:W-:Y:S01]  /*03f0*/  FFMA.SAT R14, R17, R6, 0.5 ;  /* 0x3f000000110e7423 */ /* 0x000fe20000002006 */
[----:B------:R-:W-:-:S02]  /*0400*/  @P0 SHF.L.U32 R21, R13, 0x17, RZ ;  /* 0x000000170d150819 */ /* 0x000fc400000006ff */
[C---:B------:R-:W-:Y:S01]  /*0410*/  @P1 FFMA R22, R15.reuse, 1.4426950216293334961, -R22 ;  /* 0x3fb8aa3b0f161823 */ /* 0x040fe20000000816 */
[--C-:B------:R-:W-:Y:S01]  /*0420*/  @P2 FADD R19, R10, -R9.reuse ;  /* 0x800000090a132221 */ /* 0x100fe20000000000 */
[----:B------:R-:W-:Y:S01]  /*0430*/  FFMA.RM R14, R14, R3, 12582913 ;  /* 0x4b4000010e0e7423 */ /* 0x000fe20000004003 */
[----:B------:R-:W-:Y:S01]  /*0440*/  @P2 MOV R10, R9 ;  /* 0x00000009000a2202 */ /* 0x000fe20000000f00 */
[----:B------:R-:W-:Y:S01]  /*0450*/  @P1 FFMA R15, R15, 1.925963033500011079e-08, R22 ;  /* 0x32a570600f0f1823 */ /* 0x000fe20000000016 */
[----:B------:R-:W-:Y:S01]  /*0460*/  @P2 FFMA.SAT R24, R19, R6, 0.5 ;  /* 0x3f00000013182423 */ /* 0x000fe20000002006 */
[----:B------:R-:W-:Y:S01]  /*0470*/  FADD R22, R14, -12583039 ;  /* 0xcb40007f0e167421 */ /* 0x000fe20000000000 */
[----:B------:R-:W1:Y:S01]  /*0480*/  MUFU.EX2 R16, R16 ;  /* 0x0000001000107308 */ /* 0x000e620000000800 */
[----:B------:R-:W-:Y:S01]  /*0490*/  FADD R9, -R10, R9 ;  /* 0x000000090a097221 */ /* 0x000fe20000000100 */
[----:B------:R-:W-:Y:S01]  /*04a0*/  @P2 FFMA.RM R13, R24, R3, 12582913 ;  /* 0x4b400001180d2423 */ /* 0x000fe20000004003 */
[----:B------:R-:W-:Y:S01]  /*04b0*/  FFMA R24, R17, 1.4426950216293334961, -R22 ;  /* 0x3fb8aa3b11187823 */ /* 0x000fe20000000816 */
[----:B------:R-:W-:Y:S01]  /*04c0*/  @P1 SHF.L.U32 R12, R12, 0x17, RZ ;  /* 0x000000170c0c1819 */ /* 0x000fe200000006ff */
[----:B0-----:R-:W-:Y:S01]  /*04d0*/  @P0 FMUL R22, R21, R18 ;  /* 0x0000001215160220 */ /* 0x001fe20000400000 */
[----:B------:R-:W-:Y:S01]  /*04e0*/  @P2 FADD R26, R13, -12583039 ;  /* 0xcb40007f0d1a2421 */ /* 0x000fe20000000000 */
[----:B------:R-:W-:Y:S01]  /*04f0*/  FFMA R18, R17, 1.925963033500011079e-08, R24 ;  /* 0x32a5706011127823 */ /* 0x000fe20000000018 */
[----:B------:R-:W-:Y:S01]  /*0500*/  FFMA.SAT R24, R9, R6, 0.5 ;  /* 0x3f00000009187423 */ /* 0x000fe20000002006 */
[----:B------:R-:W0:Y:S01]  /*0510*/  @P1 MUFU.EX2 R15, R15 ;  /* 0x0000000f000f1308 */ /* 0x000e220000000800 */
[----:B------:R-:W-:-:S02]  /*0520*/  HFMA2 R21, -RZ, RZ, 0, 0 ;  /* 0x00000000ff157431 */ /* 0x000fc400000001ff */
[C---:B------:R-:W-:Y:S01]  /*0530*/  @P2 FFMA R26, R19.reuse, 1.4426950216293334961, -R26 ;  /* 0x3fb8aa3b131a2823 */ /* 0x040fe2000000081a */
[----:B------:R-:W-:Y:S01]  /*0540*/  FFMA.RM R17, R24, R3, 12582913 ;  /* 0x4b40000118117423 */ /* 0x000fe20000004003 */
[----:B------:R-:W-:Y:S02]  /*0550*/  SHF.L.U32 R14, R14, 0x17, RZ ;  /* 0x000000170e0e7819 */ /* 0x000fe400000006ff */
[----:B------:R-:W-:Y:S01]  /*0560*/  @P2 FFMA R26, R19, 1.925963033500011079e-08, R26 ;  /* 0x32a57060131a2823 */ /* 0x000fe2000000001a */
[----:B------:R-:W-:Y:S01]  /*0570*/  FADD R24, R17, -12583039 ;  /* 0xcb40007f11187421 */ /* 0x000fe20000000000 */
[----:B------:R-:W-:Y:S01]  /*0580*/  @P0 FMUL R21, RZ, R22 ;  /* 0x00000016ff150220 */ /* 0x000fe20000400000 */
[----:B------:R-:W-:Y:S01]  /*0590*/  SHF.L.U32 R22, R8, 0x17, RZ ;  /* 0x0000001708167819 */ /* 0x000fe200000006ff */
[----:B------:R-:W2:Y:S01]  /*05a0*/  MUFU.EX2 R18, R18 ;  /* 0x0000001200127308 */ /* 0x000ea20000000800 */
[----:B------:R-:W-:Y:S01]  /*05b0*/  FFMA R24, R9, 1.4426950216293334961, -R24 ;  /* 0x3fb8aa3b09187823 */ /* 0x000fe20000000818 */
[----:B-----5:R-:W-:-:S02]  /*05c0*/  FSETP.GT.AND P0, PT, R7, R10, PT ;  /* 0x0000000a0700720b */ /* 0x020fc40003f04000 */
[----:B-1----:R-:W-:Y:S01]  /*05d0*/  FFMA R21, R22, R16, R21 ;  /* 0x0000001016157223 */ /* 0x002fe20000000015 */
[----:B------:R-:W-:Y:S01]  /*05e0*/  FFMA R24, R9, 1.925963033500011079e-08, R24 ;  /* 0x32a5706009187823 */ /* 0x000fe20000000018 */
[----:B------:R-:W-:Y:S01]  /*05f0*/  @P2 SHF.L.U32 R13, R13, 0x17, RZ ;  /* 0x000000170d0d2819 */ /* 0x000fe200000006ff */
[----:B0-----:R-:W-:Y:S01]  /*0600*/  @P1 FMUL R12, R12, R15 ;  /* 0x0000000f0c0c1220 */ /* 0x001fe20000400000 */
[----:B------:R-:W0:Y:S01]  /*0610*/  @P2 MUFU.EX2 R8, R26 ;  /* 0x0000001a00082308 */ /* 0x000e220000000800 */
[----:B------:R-:W-:Y:S02]  /*0620*/  SHF.L.U32 R17, R17, 0x17, RZ ;  /* 0x0000001711117819 */ /* 0x000fe400000006ff */
[----:B------:R-:W-:-:S05]  /*0630*/  @P1 FMUL R21, R21, R12 ;  /* 0x0000000c15151220 */ /* 0x000fca0000400000 */
[----:B------:R-:W1:Y:S01]  /*0640*/  MUFU.EX2 R24, R24 ;  /* 0x0000001800187308 */ /* 0x000e620000000800 */
[----:B--2---:R-:W-:Y:S01]  /*0650*/  FFMA R12, R14, R18, R21 ;  /* 0x000000120e0c7223 */ /* 0x004fe20000000015 */
[----:B0-----:R-:W-:-:S04]  /*0660*/  @P2 FMUL R13, R13, R8 ;  /* 0x000000080d0d2220 */ /* 0x001fc80000400000 */
[----:B------:R-:W-:-:S04]  /*0670*/  @P2 FMUL R12, R12, R13 ;  /* 0x0000000d0c0c2220 */ /* 0x000fc80000400000 */
[----:B-1----:R-:W-:Y:S01]  /*0680*/  FFMA R12, R17, R24, R12 ;  /* 0x00000018110c7223 */ /* 0x002fe2000000000c */
[----:B------:R-:W-:Y:S06]  /*0690*/  @!P0 BRA `(.L_x_49) ;  /* 0x00000000002c8947 */ /* 0x000fec0003800000 */
[----:B------:R-:W-:-:S04]  /*06a0*/  FADD R9, R10, -R7 ;  /* 0x800000070a097221 */ /* 0x000fc80000000000 */
[----:B------:R-:W-:-:S04]  /*06b0*/  FFMA.SAT R8, R9, R6, 0.5 ;  /* 0x3f00000009087423 */ /* 0x000fc80000002006 */
[----:B------:R-:W-:-:S04]  /*06c0*/  FFMA.RM R8, R8, R3, 12582913 ;  /* 0x4b40000108087423 */ /* 0x000fc80000004003 */
[C---:B------:R-:W-:Y:S01]  /*06d0*/  FADD R10, R8.reuse, -12583039 ;  /* 0xcb40007f080a7421 */ /* 0x040fe20000000000 */
[----:B------:R-:W-:-:S03]  /*06e0*/  SHF.L.U32 R8, R8, 0x17, RZ ;  /* 0x0000001708087819 */ /* 0x000fc600000006ff */
[----:B------:R-:W-:-:S04]  /*06f0*/  FFMA R10, R9, 1.4426950216293334961, -R10 ;  /* 0x3fb8aa3b090a7823 */ /* 0x000fc8000000080a */
[----:B------:R-:W-:Y:S01]  /*0700*/  FFMA R9, R9, 1.925963033500011079e-08, R10 ;  /* 0x32a5706009097823 */ /* 0x000fe2000000000a */
[----:B------:R-:W-:-:S05]  /*0710*/  MOV R10, R7 ;  /* 0x00000007000a7202 */ /* 0x000fca0000000f00 */
[----:B------:R-:W0:Y:S02]  /*0720*/  MUFU.EX2 R9, R9 ;  /* 0x0000000900097308 */ /* 0x000e240000000800 */
[----:B0-----:R-:W-:-:S04]  /*0730*/  FMUL R13, R8, R9 ;  /* 0x00000009080d7220 */ /* 0x001fc80000400000 */
[----:B------:R-:W-:-:S07]  /*0740*/  FMUL R12, R12, R13 ;  /* 0x0000000d0c0c7220 */ /* 0x000fce0000400000 */
.L_x_49:
[----:B------:R-:W-:Y:S05]  /*0750*/  BSYNC.RECONVERGENT B1 ;  /* 0x0000000000017941 */ /* 0x000fea0003800200 */
.L_x_48:
[----:B------:R-:W-:-:S04]  /*0760*/  FADD R7, -R10, R7 ;  /* 0x000000070a077221 */ /* 0x000fc80000000100 */
[----:B------:R-:W-:-:S04]  /*0770*/  FFMA.SAT R6, R7, R6, 0.5 ;  /* 0x3f00000007067423 */ /* 0x000fc80000002006 */
[----:B------:R-:W-:Y:S01]  /*0780*/  FFMA.RM R6, R6, R3, 12582913 ;  /* 0x4b40000106067423 */ /* 0x000fe20000004003 */
[----:B------:R-:W-:-:S03]  /*0790*/  LOP3.LUT R3, R0, 0xfffffffc, RZ, 0xc0, !PT ;  /* 0xfffffffc00037812 */ /* 0x000fc600078ec0ff */
[C---:B------:R-:W-:Y:S01]  /*07a0*/  FADD R8, R6.reuse, -12583039 ;  /* 0xcb40007f06087421 */ /* 0x040fe20000000000 */
[----:B------:R-:W-:Y:S02]  /*07b0*/  IADD3 R9, PT, PT, -R3, 0x4, RZ ;  /* 0x0000000403097810 */ /* 0x000fe40007ffe1ff */
[----:B------:R-:W-:Y:S01]  /*07c0*/  SHF.L.U32 R3, R6, 0x17, RZ ;  /* 0x0000001706037819 */ /* 0x000fe200000006ff */
[----:B------:R-:W-:Y:S01]  /*07d0*/  FFMA R8, R7, 1.4426950216293334961, -R8 ;  /* 0x3fb8aa3b07087823 */ /* 0x000fe20000000808 */
[----:B------:R-:W-:-:S03]  /*07e0*/  ISETP.NE.AND P0, PT, R9, RZ, PT ;  /* 0x000000ff0900720c */ /* 0x000fc60003f05270 */
[----:B------:R-:W-:Y:S01]  /*07f0*/  FFMA R8, R7, 1.925963033500011079e-08, R8 ;  /* 0x32a5706007087823 */ /* 0x000fe20000000008 */
[----:B------:R-:W-:-:S05]  /*0800*/  IADD3 R7, PT, PT, R11, 0x4, RZ ;  /* 0x000000040b077810 */ /* 0x000fca0007ffe0ff */
[----:B------:R-:W0:Y:S02]  /*0810*/  MUFU.EX2 R8, R8 ;  /* 0x0000000800087308 */ /* 0x000e240000000800 */
[----:B0-----:R-:W-:Y:S02]  /*0820*/  FFMA R12, R3, R8, R12 ;  /* 0x00000008030c7223 */ /* 0x001fe4000000000c */
[----:B------:R-:W-:Y:S05]  /*0830*/  @!P0 BRA `(.L_x_47) ;  /* 0x00000004008c8947 */ /* 0x000fea0003800000 */
[----:B------:R-:W-:-:S07]  /*0840*/  MOV R8, R9 ;  /* 0x0000000900087202 */ /* 0x000fce0000000f00 */
.L_x_52:
        /* <DEDUP_REMOVED lines=8> */
[----:B--2---:R-:W-:-:S13]  /*08d0*/  FSETP.GT.AND P0, PT, R17, R10, PT ;  /* 0x0000000a1100720b */ /* 0x004fda0003f04000 */
[----:B------:R-:W-:Y:S01]  /*08e0*/  @P0 FADD R13, R10, -R17 ;  /* 0x800000110a0d0221 */ /* 0x000fe20000000000 */
[----:B------:R-:W-:-:S03]  /*08f0*/  @P0 MOV R10, R17 ;  /* 0x00000011000a0202 */ /* 0x000fc60000000f00 */
[----:B------:R-:W-:Y:S01]  /*0900*/  @P0 FFMA.SAT R16, R13, R6, 0.5 ;  /* 0x3f0000000d100423 */ /* 0x000fe20000002006 */
[----:B---3--:R-:W-:Y:S01]  /*0910*/  FSETP.GT.AND P1, PT, R19, R10, PT ;  /* 0x0000000a1300720b */ /* 0x008fe20003f24000 */
[----:B0-----:R-:W-:Y:S02]  /*0920*/  FADD R15, -R10, R17 ;  /* 0x000000110a0f7221 */ /* 0x001fe40000000100 */
[----:B------:R-:W-:Y:S02]  /*0930*/  @P0 FFMA.RM R16, R16, R3, 12582913 ;  /* 0x4b40000110100423 */ /* 0x000fe40000004003 */
[----:B------:R-:W-:Y:S02]  /*0940*/  FFMA.SAT R14, R15, R6, 0.5 ;  /* 0x3f0000000f0e7423 */ /* 0x000fe40000002006 */
[C---:B------:R-:W-:Y:S01]  /*0950*/  @P0 FADD R18, R16.reuse, -12583039 ;  /* 0xcb40007f10120421 */ /* 0x040fe20000000000 */
[----:B------:R-:W-:-:S03]  /*0960*/  @P0 SHF.L.U32 R21, R16, 0x17, RZ ;  /* 0x0000001710150819 */ /* 0x000fc600000006ff */
[C---:B------:R-:W-:Y:S02]  /*0970*/  @P0 FFMA R18, R13.reuse, 1.4426950216293334961, -R18 ;  /* 0x3fb8aa3b0d120823 */ /* 0x040fe40000000812 */
[--C-:B------:R-:W-:Y:S01]  /*0980*/  @P1 FADD R27, R10, -R19.reuse ;  /* 0x800000130a1b1221 */ /* 0x100fe20000000000 */
[----:B------:R-:W-:Y:S01]  /*0990*/  @P1 MOV R10, R19 ;  /* 0x00000013000a1202 */ /* 0x000fe20000000f00 */
[----:B------:R-:W-:Y:S01]  /*09a0*/  @P0 FFMA R18, R13, 1.925963033500011079e-08, R18 ;  /* 0x32a570600d120823 */ /* 0x000fe20000000012 */
[-C--:B------:R-:W-:Y:S01]  /*09b0*/  FFMA.RM R13, R14, R3.reuse, 12582913 ;  /* 0x4b4000010e0d7423 */ /* 0x080fe20000004003 */
[----:B------:R-:W-:Y:S01]  /*09c0*/  @P1 FFMA.SAT R14, R27, R6, 0.5 ;  /* 0x3f0000001b0e1423 */ /* 0x000fe20000002006 */
[----:B----4-:R-:W-:Y:S01]  /*09d0*/  FSETP.GT.AND P2, PT, R23, R10, PT ;  /* 0x0000000a1700720b */ /* 0x010fe20003f44000 */
[----:B------:R-:W-:Y:S01]  /*09e0*/  FADD R19, -R10, R19 ;  /* 0x000000130a137221 */ /* 0x000fe20000000100 */
[----:B------:R-:W-:Y:S01]  /*09f0*/  FADD R16, R13, -12583039 ;  /* 0xcb40007f0d107421 */ /* 0x000fe20000000000 */
[----:B------:R-:W-:Y:S01]  /*0a00*/  @P1 FFMA.RM R14, R14, R3, 12582913 ;  /* 0x4b4000010e0e1423 */ /* 0x000fe20000004003 */
[----:B------:R0:W1:Y:S02]  /*0a10*/  @P0 MUFU.EX2 R24, R18 ;  /* 0x0000001200180308 */ /* 0x0000640000000800 */
[----:B------:R-:W-:Y:S01]  /*0a20*/  FFMA R22, R15, 1.4426950216293334961, -R16 ;  /* 0x3fb8aa3b0f167823 */ /* 0x000fe20000000810 */
[----:B------:R-:W-:-:S03]  /*0a30*/  FFMA.SAT R16, R19, R6, 0.5 ;  /* 0x3f00000013107423 */ /* 0x000fc60000002006 */
[----:B------:R-:W-:Y:S01]  /*0a40*/  FFMA R17, R15, 1.925963033500011079e-08, R22 ;  /* 0x32a570600f117823 */ /* 0x000fe20000000016 */
[----:B------:R-:W-:Y:S01]  /*0a50*/  FFMA.RM R15, R16, R3, 12582913 ;  /* 0x4b400001100f7423 */ /* 0x000fe20000004003 */
[----:B0-----:R-:W-:Y:S01]  /*0a60*/  @P1 FADD R18, R14, -12583039 ;  /* 0xcb40007f0e121421 */ /* 0x001fe20000000000 */
[--C-:B------:R-:W-:Y:S02]  /*0a70*/  @P2 FADD R25, R10, -R23.reuse ;  /* 0x800000170a192221 */ /* 0x100fe40000000000 */
[----:B------:R-:W-:Y:S01]  /*0a80*/  FADD R16, R15, -12583039 ;  /* 0xcb40007f0f107421 */ /* 0x000fe20000000000 */
[----:B------:R-:W-:Y:S01]  /*0a90*/  @P2 MOV R10, R23 ;  /* 0x00000017000a2202 */ /* 0x000fe20000000f00 */
[----:B------:R-:W-:Y:S01]  /*0aa0*/  @P1 FFMA R18, R27, 1.4426950216293334961, -R18 ;  /* 0x3fb8aa3b1b121823 */ /* 0x000fe20000000812 */
[----:B------:R-:W0:Y:S01]  /*0ab0*/  MUFU.EX2 R17, R17 ;  /* 0x0000001100117308 */ /* 0x000e220000000800 */
[----:B------:R-:W-:Y:S02]  /*0ac0*/  FFMA R22, R19, 1.4426950216293334961, -R16 ;  /* 0x3fb8aa3b13167823 */ /* 0x000fe40000000810 */
[----:B------:R-:W-:Y:S01]  /*0ad0*/  @P1 FFMA R27, R27, 1.925963033500011079e-08, R18 ;  /* 0x32a570601b1b1823 */ /* 0x000fe20000000012 */
[----:B------:R-:W-:Y:S01]  /*0ae0*/  @P2 FFMA.SAT R18, R25, R6, 0.5 ;  /* 0x3f00000019122423 */ /* 0x000fe20000002006 */
[----:B------:R-:W-:Y:S01]  /*0af0*/  FADD R23, -R10, R23 ;  /* 0x000000170a177221 */ /* 0x000fe20000000100 */
[----:B-1----:R-:W-:Y:S01]  /*0b00*/  @P0 FMUL R21, R21, R24 ;  /* 0x0000001815150220 */ /* 0x002fe20000400000 */
[----:B------:R-:W-:Y:S01]  /*0b10*/  FFMA R19, R19, 1.925963033500011079e-08, R22 ;  /* 0x32a5706013137823 */ /* 0x000fe20000000016 */
[----:B------:R-:W-:Y:S01]  /*0b20*/  @P2 FFMA.RM R18, R18, R3, 12582913 ;  /* 0x4b40000112122423 */ /* 0x000fe20000004003 */
[----:B------:R-:W-:Y:S01]  /*0b30*/  FFMA.SAT R22, R23, R6, 0.5 ;  /* 0x3f00000017167423 */ /* 0x000fe20000002006 */
[----:B------:R1:W2:Y:S01]  /*0b40*/  @P1 MUFU.EX2 R16, R27 ;  /* 0x0000001b00101308 */ /* 0x0002a20000000800 */
[----:B------:R-:W-:Y:S01]  /*0b50*/  @P0 FMUL R12, R12, R21 ;  /* 0x000000150c0c0220 */ /* 0x000fe20000400000 */
[----:B------:R-:W-:Y:S01]  /*0b60*/  @P2 FADD R24, R18, -12583039 ;  /* 0xcb40007f12182421 */ /* 0x000fe20000000000 */
[----:B------:R-:W-:Y:S01]  /*0b70*/  FFMA.RM R22, R22, R3, 12582913 ;  /* 0x4b40000116167423 */ /* 0x000fe20000004003 */
[----:B------:R-:W-:-:S02]  /*0b80*/  @P1 SHF.L.U32 R21, R14, 0x17, RZ ;  /* 0x000000170e151819 */ /* 0x000fc400000006ff */
[----:B------:R-:W-:Y:S01]  /*0b90*/  @P2 FFMA R24, R25, 1.4426950216293334961, -R24 ;  /* 0x3fb8aa3b19182823 */ /* 0x000fe20000000818 */
[----:B-----5:R-:W-:Y:S01]  /*0ba0*/  FSETP.GT.AND P0, PT, R9, R10, PT ;  /* 0x0000000a0900720b */ /* 0x020fe20003f04000 */
[----:B------:R-:W3:Y:S01]  /*0bb0*/  MUFU.EX2 R19, R19 ;  /* 0x0000001300137308 */ /* 0x000ee20000000800 */
[----:B-1----:R-:W-:Y:S01]  /*0bc0*/  SHF.L.U32 R27, R13, 0x17, RZ ;  /* 0x000000170d1b7819 */ /* 0x002fe200000006ff */
[----:B------:R-:W-:Y:S01]  /*0bd0*/  @P2 FFMA R25, R25, 1.925963033500011079e-08, R24 ;  /* 0x32a5706019192823 */ /* 0x000fe20000000018 */
[----:B------:R-:W-:Y:S01]  /*0be0*/  FADD R24, R22, -12583039 ;  /* 0xcb40007f16187421 */ /* 0x000fe20000000000 */
[----:B------:R-:W-:Y:S02]  /*0bf0*/  @P2 SHF.L.U32 R18, R18, 0x17, RZ ;  /* 0x0000001712122819 */ /* 0x000fe400000006ff */
[----:B0-----:R-:W-:Y:S01]  /*0c00*/  FFMA R27, R27, R17, R12 ;  /* 0x000000111b1b7223 */ /* 0x001fe2000000000c */
[----:B------:R-:W-:Y:S01]  /*0c10*/  FFMA R24, R23, 1.4426950216293334961, -R24 ;  /* 0x3fb8aa3b17187823 */ /* 0x000fe20000000818 */
[----:B------:R-:W0:Y:S01]  /*0c20*/  @P2 MUFU.EX2 R13, R25 ;  /* 0x00000019000d2308 */ /* 0x000e220000000800 */
[----:B--2---:R-:W-:Y:S01]  /*0c30*/  @P1 FMUL R16, R21, R16 ;  /* 0x0000001015101220 */ /* 0x004fe20000400000 */
[----:B------:R-:W-:Y:S01]  /*0c40*/  SHF.L.U32 R12, R15, 0x17, RZ ;  /* 0x000000170f0c7819 */ /* 0x000fe200000006ff */
[----:B------:R-:W-:-:S02]  /*0c50*/  FFMA R24, R23, 1.925963033500011079e-08, R24 ;  /* 0x32a5706017187823 */ /* 0x000fc40000000018 */
[----:B------:R-:W-:-:S03]  /*0c60*/  @P1 FMUL R27, R16, R27 ;  /* 0x0000001b101b1220 */ /* 0x000fc60000400000 */
[----:B------:R-:W1:Y:S01]  /*0c70*/  MUFU.EX2 R17, R24 ;  /* 0x0000001800117308 */ /* 0x000e620000000800 */
[----:B---3--:R-:W-:Y:S01]  /*0c80*/  FFMA R19, R12, R19, R27 ;  /* 0x000000130c137223 */ /* 0x008fe2000000001b */
[----:B------:R-:W-:Y:S01]  /*0c90*/  SHF.L.U32 R12, R22, 0x17, RZ ;  /* 0x00000017160c7819 */ /* 0x000fe200000006ff */
        /* <DEDUP_REMOVED lines=10> */
[----:B------:R-:W-:-:S04]  /*0d40*/  FFMA R14, R13, 1.925963033500011079e-08, R14 ;  /* 0x32a570600d0e7823 */ /* 0x000fc8000000000e */
[----:B------:R-:W0:Y:S02]  /*0d50*/  MUFU.EX2 R13, R14 ;  /* 0x0000000e000d7308 */ /* 0x000e240000000800 */
[----:B0-----:R-:W-:Y:S01]  /*0d60*/  FMUL R13, R10, R13 ;  /* 0x0000000d0a0d7220 */ /* 0x001fe20000400000 */
[----:B------:R-:W-:-:S03]  /*0d70*/  MOV R10, R9 ;  /* 0x00000009000a7202 */ /* 0x000fc60000000f00 */
[----:B------:R-:W-:-:S07]  /*0d80*/  FMUL R12, R13, R12 ;  /* 0x0000000c0d0c7220 */ /* 0x000fce0000400000 */
.L_x_51:
[----:B------:R-:W-:Y:S05]  /*0d90*/  BSYNC.RECONVERGENT B1 ;  /* 0x0000000000017941 */ /* 0x000fea0003800200 */
.L_x_50:
[----:B------:R-:W-:Y:S01]  /*0da0*/  FADD R9, -R10, R9 ;  /* 0x000000090a097221 */ /* 0x000fe20000000100 */
[----:B------:R-:W-:Y:S02]  /*0db0*/  IADD3 R8, PT, PT, R8, 0x4, RZ ;  /* 0x0000000408087810 */ /* 0x000fe40007ffe0ff */
[----:B------:R-:W-:Y:S01]  /*0dc0*/  IADD3 R7, PT, PT, R7, 0x4, RZ ;  /* 0x0000000407077810 */ /* 0x000fe20007ffe0ff */
[----:B------:R-:W-:Y:S01]  /*0dd0*/  FFMA.SAT R6, R9, R6, 0.5 ;  /* 0x3f00000009067423 */ /* 0x000fe20000002006 */
[----:B------:R-:W-:-:S03]  /*0de0*/  ISETP.NE.AND P0, PT, R8, RZ, PT ;  /* 0x000000ff0800720c */ /* 0x000fc60003f05270 */
[----:B------:R-:W-:-:S04]  /*0df0*/  FFMA.RM R6, R6, R3, 12582913 ;  /* 0x4b40000106067423 */ /* 0x000fc80000004003 */
[C---:B------:R-:W-:Y:S01]  /*0e00*/  FADD R14, R6.reuse, -12583039 ;  /* 0xcb40007f060e7421 */ /* 0x040fe20000000000 */
[----:B------:R-:W-:-:S03]  /*0e10*/  SHF.L.U32 R3, R6, 0x17, RZ ;  /* 0x0000001706037819 */ /* 0x000fc600000006ff */
[----:B------:R-:W-:-:S04]  /*0e20*/  FFMA R14, R9, 1.4426950216293334961, -R14 ;  /* 0x3fb8aa3b090e7823 */ /* 0x000fc8000000080e */
[----:B------:R-:W-:-:S06]  /*0e30*/  FFMA R14, R9, 1.925963033500011079e-08, R14 ;  /* 0x32a57060090e7823 */ /* 0x000fcc000000000e */
[----:B------:R-:W0:Y:S02]  /*0e40*/  MUFU.EX2 R14, R14 ;  /* 0x0000000e000e7308 */ /* 0x000e240000000800 */
[----:B0-----:R-:W-:Y:S01]  /*0e50*/  FFMA R12, R3, R14, R12 ;  /* 0x0000000e030c7223 */ /* 0x001fe2000000000c */
[----:B------:R-:W-:Y:S06]  /*0e60*/  @P0 BRA `(.L_x_52) ;  /* 0xfffffff800780947 */ /* 0x000fec000383ffff */
.L_x_47:
[----:B------:R-:W-:Y:S05]  /*0e70*/  BSYNC.RECONVERGENT B0 ;  /* 0x0000000000007941 */ /* 0x000fea0003800200 */
.L_x_46:
[----:B------:R-:W-:Y:S01]  /*0e80*/  ISETP.NE.AND P0, PT, R20, RZ, PT ;  /* 0x000000ff1400720c */ /* 0x000fe20003f05270 */
[----:B------:R-:W-:Y:S01]  /*0e90*/  BSSY.RECONVERGENT B0, `(.L_x_45) ;  /* 0x000005d000007945 */ /* 0x000fe20003800200 */
[----:B------:R-:W-:-:S11]  /*0ea0*/  MOV R3, R12 ;  /* 0x0000000c00037202 */ /* 0x000fd60000000f00 */
[----:B------:R-:W-:Y:S05]  /*0eb0*/  @!P0 BRA `(.L_x_53) ;  /* 0x0000000400688947 */ /* 0x000fea0003800000 */
[----:B------:R-:W-:Y:S01]  /*0ec0*/  ISETP.NE.AND P0, PT, R20, 0x1, PT ;  /* 0x000000011400780c */ /* 0x000fe20003f05270 */
[----:B------:R-:W-:-:S12]  /*0ed0*/  BSSY.RECONVERGENT B1, `(.L_x_54) ;  /* 0x0000036000017945 */ /* 0x000fd80003800200 */
[----:B------:R-:W-:Y:S05]  /*0ee0*/  @!P0 BRA `(.L_x_55) ;  /* 0x0000000000d08947 */ /* 0x000fea0003800000 */
[----:B------:R-:W0:Y:S02]  /*0ef0*/  LDC.64 R4, c[0x0][0x380] ;  /* 0x0000e000ff047b82 */ /* 0x000e240000000a00 */
[----:B0-----:R-:W-:-:S05]  /*0f00*/  IMAD.WIDE R8, R7, 0x4, R4 ;  /* 0x0000000407087825 */ /* 0x001fca00078e0204 */
[----:B------:R-:W2:Y:S04]  /*0f10*/  LDG.E R17, desc[UR10][R8.64] ;  /* 0x0000000a08117981 */ /* 0x000ea8000c1e1900 */
[----:B------:R-:W3:Y:S01]  /*0f20*/  LDG.E R5, desc[UR10][R8.64+0x4] ;  /* 0x0000040a08057981 */ /* 0x000ee2000c1e1900 */
        /* <DEDUP_REMOVED lines=8> */
[----:B------:R-:W-:Y:S02]  /*0fb0*/  FADD R17, -R10, R17 ;  /* 0x000000110a117221 */ /* 0x000fe40000000100 */
[----:B------:R-:W-:Y:S02]  /*0fc0*/  @P0 FFMA.RM R15, R15, R6, 12582913 ;  /* 0x4b4000010f0f0423 */ /* 0x000fe40000004006 */
[----:B------:R-:W-:Y:S02]  /*0fd0*/  FFMA.SAT R19, R17, R4, 0.5 ;  /* 0x3f00000011137423 */ /* 0x000fe40000002004 */
[C---:B------:R-:W-:Y:S01]  /*0fe0*/  @P0 FADD R12, R15.reuse, -12583039 ;  /* 0xcb40007f0f0c0421 */ /* 0x040fe20000000000 */
[----:B------:R-:W-:Y:S01]  /*0ff0*/  @P0 SHF.L.U32 R15, R15, 0x17, RZ ;  /* 0x000000170f0f0819 */ /* 0x000fe200000006ff */
[----:B------:R-:W-:-:S02]  /*1000*/  FFMA.RM R19, R19, R6, 12582913 ;  /* 0x4b40000113137423 */ /* 0x000fc40000004006 */
[----:B------:R-:W-:Y:S02]  /*1010*/  @P0 FFMA R12, R13, 1.4426950216293334961, -R12 ;  /* 0x3fb8aa3b0d0c0823 */ /* 0x000fe4000000080c */
[C---:B------:R-:W-:Y:S01]  /*1020*/  FADD R8, R19.reuse, -12583039 ;  /* 0xcb40007f13087421 */ /* 0x040fe20000000000 */
[----:B------:R-:W-:Y:S01]  /*1030*/  SHF.L.U32 R14, R19, 0x17, RZ ;  /* 0x00000017130e7819 */ /* 0x000fe200000006ff */
[----:B------:R-:W-:Y:S02]  /*1040*/  @P0 FFMA R12, R13, 1.925963033500011079e-08, R12 ;  /* 0x32a570600d0c0823 */ /* 0x000fe4000000000c */
[----:B------:R-:W-:-:S04]  /*1050*/  FFMA R8, R17, 1.4426950216293334961, -R8 ;  /* 0x3fb8aa3b11087823 */ /* 0x000fc80000000808 */
[----:B------:R-:W0:Y:S01]  /*1060*/  @P0 MUFU.EX2 R12, R12 ;  /* 0x0000000c000c0308 */ /* 0x000e220000000800 */
[----:B------:R-:W-:-:S07]  /*1070*/  FFMA R17, R17, 1.925963033500011079e-08, R8 ;  /* 0x32a5706011117823 */ /* 0x000fce0000000008 */
[----:B------:R-:W1:Y:S01]  /*1080*/  MUFU.EX2 R17, R17 ;  /* 0x0000001100117308 */ /* 0x000e620000000800 */
[----:B0-----:R-:W-:-:S04]  /*1090*/  @P0 FMUL R8, R15, R12 ;  /* 0x0000000c0f080220 */ /* 0x001fc80000400000 */
[----:B------:R-:W-:-:S04]  /*10a0*/  @P0 FMUL R3, R8, R3 ;  /* 0x0000000308030220 */ /* 0x000fc80000400000 */
[----:B-1----:R-:W-:Y:S01]  /*10b0*/  FFMA R3, R14, R17, R3 ;  /* 0x000000110e037223 */ /* 0x002fe20000000003 */
[----:B------:R-:W-:Y:S06]  /*10c0*/  @!P1 BRA `(.L_x_57) ;  /* 0x00000000002c9947 */ /* 0x000fec0003800000 */
[----:B------:R-:W-:Y:S01]  /*10d0*/  FADD R9, R10, -R5 ;  /* 0x800000050a097221 */ /* 0x000fe20000000000 */
[----:B------:R-:W-:-:S03]  /*10e0*/  MOV R10, R5 ;  /* 0x00000005000a7202 */ /* 0x000fc60000000f00 */
[----:B------:R-:W-:-:S04]  /*10f0*/  FFMA.SAT R13, R9, R4, 0.5 ;  /* 0x3f000000090d7423 */ /* 0x000fc80000002004 */
[----:B------:R-:W-:-:S04]  /*1100*/  FFMA.RM R13, R13, R6, 12582913 ;  /* 0x4b4000010d0d7423 */ /* 0x000fc80000004006 */
[C---:B------:R-:W-:Y:S01]  /*1110*/  FADD R8, R13.reuse, -12583039 ;  /* 0xcb40007f0d087421 */ /* 0x040fe20000000000 */
[----:B------:R-:W-:-:S03]  /*1120*/  SHF.L.U32 R13, R13, 0x17, RZ ;  /* 0x000000170d0d7819 */ /* 0x000fc600000006ff */
[----:B------:R-:W-:-:S04]  /*1130*/  FFMA R8, R9, 1.4426950216293334961, -R8 ;  /* 0x3fb8aa3b09087823 */ /* 0x000fc80000000808 */
[----:B------:R-:W-:-:S06]  /*1140*/  FFMA R8, R9, 1.925963033500011079e-08, R8 ;  /* 0x32a5706009087823 */ /* 0x000fcc0000000008 */
[----:B------:R-:W0:Y:S02]  /*1150*/  MUFU.EX2 R8, R8 ;  /* 0x0000000800087308 */ /* 0x000e240000000800 */
[----:B0-----:R-:W-:-:S04]  /*1160*/  FMUL R12, R13, R8 ;  /* 0x000000080d0c7220 */ /* 0x001fc80000400000 */
[----:B------:R-:W-:-:S07]  /*1170*/  FMUL R3, R3, R12 ;  /* 0x0000000c03037220 */ /* 0x000fce0000400000 */
.L_x_57:
[----:B------:R-:W-:Y:S05]  /*1180*/  BSYNC.RECONVERGENT B2 ;  /* 0x0000000000027941 */ /* 0x000fea0003800200 */
.L_x_56:
[----:B------:R-:W-:Y:S01]  /*1190*/  FADD R5, -R10, R5 ;  /* 0x000000050a057221 */ /* 0x000fe20000000100 */
[----:B------:R-:W-:-:S03]  /*11a0*/  IADD3 R7, PT, PT, R7, 0x2, RZ ;  /* 0x0000000207077810 */ /* 0x000fc60007ffe0ff */
        /* <DEDUP_REMOVED lines=8> */
.L_x_55:
[----:B------:R-:W-:Y:S05]  /*1230*/  BSYNC.RECONVERGENT B1 ;  /* 0x0000000000017941 */ /* 0x000fea0003800200 */
.L_x_54:
[----:B------:R-:W-:-:S04]  /*1240*/  LOP3.LUT R0, R0, 0x1, RZ, 0xc0, !PT ;  /* 0x0000000100007812 */ /* 0x000fc800078ec0ff */
[----:B------:R-:W-:-:S13]  /*1250*/  ISETP.NE.U32.AND P0, PT, R0, 0x1, PT ;  /* 0x000000010000780c */ /* 0x000fda0003f05070 */
[----:B------:R-:W-:Y:S05]  /*1260*/  @P0 BRA `(.L_x_53) ;  /* 0x00000000007c0947 */ /* 0x000fea0003800000 */
[----:B------:R-:W0:Y:S02]  /*1270*/  LDC.64 R4, c[0x0][0x380] ;  /* 0x0000e000ff047b82 */ /* 0x000e240000000a00 */
[----:B0-----:R-:W-:-:S05]  /*1280*/  IMAD.WIDE R4, R7, 0x4, R4 ;  /* 0x0000000407047825 */ /* 0x001fca00078e0204 */
[----:B------:R-:W2:Y:S01]  /*1290*/  LDG.E R7, desc[UR10][R4.64] ;  /* 0x0000000a04077981 */ /* 0x000ea2000c1e1900 */
[----:B------:R-:W-:Y:S01]  /*12a0*/  BSSY.RECONVERGENT B1, `(.L_x_58) ;  /* 0x0000011000017945 */ /* 0x000fe20003800200 */
[----:B------:R-:W-:Y:S01]  /*12b0*/  HFMA2 R13, -RZ, RZ, 0.96630859375, -0.0022525787353515625 ;  /* 0x3bbb989dff0d7431 */ /* 0x000fe200000001ff */
[----:B--2---:R-:W-:-:S13]  /*12c0*/  FSETP.GT.AND P0, PT, R7, R10, PT ;  /* 0x0000000a0700720b */ /* 0x004fda0003f04000 */
[----:B------:R-:W-:Y:S05]  /*12d0*/  @!P0 BRA `(.L_x_59) ;  /* 0x0000000000348947 */ /* 0x000fea0003800000 */
[----:B------:R-:W-:Y:S01]  /*12e0*/  MOV R5, 0x3bbb989d ;  /* 0x3bbb989d00057802 */ /* 0x000fe20000000f00 */
[----:B------:R-:W-:Y:S01]  /*12f0*/  FADD R0, R10, -R7 ;  /* 0x800000070a007221 */ /* 0x000fe20000000000 */
[----:B------:R-:W-:Y:S02]  /*1300*/  MOV R9, 0x437c0000 ;  /* 0x437c000000097802 */ /* 0x000fe40000000f00 */
[----:B------:R-:W-:Y:S01]  /*1310*/  MOV R10, R7 ;  /* 0x00000007000a7202 */ /* 0x000fe20000000f00 */
        /* <DEDUP_REMOVED lines=9> */
.L_x_59:
[----:B------:R-:W-:Y:S05]  /*13b0*/  BSYNC.RECONVERGENT B1 ;  /* 0x0000000000017941 */ /* 0x000fea0003800200 */
.L_x_58:
[----:B------:R-:W-:Y:S01]  /*13c0*/  FADD R0, -R10, R7 ;  /* 0x000000070a007221 */ /* 0x000fe20000000100 */
[----:B------:R-:W-:-:S03]  /*13d0*/  MOV R5, 0x437c0000 ;  /* 0x437c000000057802 */ /* 0x000fc60000000f00 */
        /* <DEDUP_REMOVED lines=8> */
.L_x_53:
[----:B------:R-:W-:Y:S05]  /*1460*/  BSYNC.RECONVERGENT B0 ;  /* 0x0000000000007941 */ /* 0x000fea0003800200 */
.L_x_45:
[----:B------:R-:W0:Y:S02]  /*1470*/  LDC R0, c[0x0][0x394] ;  /* 0x0000e500ff007b82 */ /* 0x000e240000000800 */
[----:B0-----:R-:W-:-:S13]  /*1480*/  ISETP.GE.AND P0, PT, R0, 0x1, PT ;  /* 0x000000010000780c */ /* 0x001fda0003f06270 */
[----:B------:R-:W-:Y:S05]  /*1490*/  @!P0 EXIT ;  /* 0x000000000000894d */ /* 0x000fea0003800000 */
[C---:B------:R-:W-:Y:S01]  /*14a0*/  VIADDMNMX R18, R11.reuse, 0x1, R2, !PT ;  /* 0x000000010b127846 */ /* 0x040fe20007800102 */
[----:B------:R-:W-:Y:S01]  /*14b0*/  BSSY.RECONVERGENT B0, `(.L_x_60) ;  /* 0x0000029000007945 */ /* 0x000fe20003800200 */
[----:B------:R-:W-:Y:S02]  /*14c0*/  MOV R13, R11 ;  /* 0x0000000b000d7202 */ /* 0x000fe40000000f00 */
[----:B------:R-:W-:-:S04]  /*14d0*/  IADD3 R15, PT, PT, -R11, R18, RZ ;  /* 0x000000120b0f7210 */ /* 0x000fc80007ffe1ff */
[----:B------:R-:W-:-:S13]  /*14e0*/  LOP3.LUT P0, R15, R15, 0x3, RZ, 0xc0, !PT ;  /* 0x000000030f0f7812 */ /* 0x000fda000780c0ff */
[----:B------:R-:W-:Y:S05]  /*14f0*/  @!P0 BRA `(.L_x_61) ;  /* 0x0000000000908947 */ /* 0x000fea0003800000 */
[----:B------:R-:W0:Y:S01]  /*1500*/  LDC.64 R4, c[0x0][0x380] ;  /* 0x0000e000ff047b82 */ /* 0x000e220000000a00 */
[----:B------:R-:W-:Y:S02]  /*1510*/  IADD3 R15, PT, PT, -R15, RZ, RZ ;  /* 0x000000ff0f0f7210 */ /* 0x000fe40007ffe1ff */
[----:B------:R-:W-:-:S05]  /*1520*/  MOV R13, R11 ;  /* 0x0000000b000d7202 */ /* 0x000fca0000000f00 */
[----:B------:R-:W1:Y:S02]  /*1530*/  LDC.64 R6, c[0x0][0x388] ;  /* 0x0000e200ff067b82 */ /* 0x000e640000000a00 */
.L_x_64:
[----:B0-2---:R-:W-:-:S06]  /*1540*/  IMAD.WIDE R8, R13, 0x4, R4 ;  /* 0x000000040d087825 */ /* 0x005fcc00078e0204 */
[----:B------:R-:W2:Y:S01]  /*1550*/  LDG.E R9, desc[UR10][R8.64] ;  /* 0x0000000a08097981 */ /* 0x000ea2000c1e1900 */
[----:B------:R-:W-:Y:S01]  /*1560*/  HFMA2 R17, -RZ, RZ, 0.96630859375, -0.0022525787353515625 ;  /* 0x3bbb989dff117431 */ /* 0x000fe200000001ff */
[----:B------:R-:W-:Y:S01]  /*1570*/  MOV R19, 0x437c0000 ;  /* 0x437c000000137802 */ /* 0x000fe20000000f00 */
        /* <DEDUP_REMOVED lines=22> */
[----:B------:R-:W-:Y:S05]  /*16e0*/  CALL.REL.NOINC `($__internal_1_$__cuda_sm3x_div_rn_noftz_f32_slowpath) ;  /* 0x0000000800107944 */ /* 0x000fea0003c00000 */
[----:B------:R-:W-:-:S07]  /*16f0*/  MOV R19, R0 ;  /* 0x0000000000137202 */ /* 0x000fce0000000f00 */
.L_x_63:
[----:B------:R-:W-:Y:S05]  /*1700*/  BSYNC.RECONVERGENT B1 ;  /* 0x0000000000017941 */ /* 0x000fea0003800200 */
.L_x_62:
[----:B------:R2:W-:Y:S01]  /*1710*/  STG.E desc[UR10][R8.64], R19 ;  /* 0x0000001308007986 */ /* 0x0005e2000c10190a */
[----:B------:R-:W-:Y:S01]  /*1720*/  IADD3 R13, PT, PT, R13, 0x1, RZ ;  /* 0x000000010d0d7810 */ /* 0x000fe20007ffe0ff */
[----:B------:R-:W-:Y:S06]  /*1730*/  @P2 BRA `(.L_x_64) ;  /* 0xfffffffc00802947 */ /* 0x000fec000383ffff */
.L_x_61:
[----:B------:R-:W-:Y:S05]  /*1740*/  BSYNC.RECONVERGENT B0 ;  /* 0x0000000000007941 */ /* 0x000fea0003800200 */
.L_x_60:
        /* <DEDUP_REMOVED lines=8> */
.L_x_73:
[----:B------:R-:W-:Y:S02]  /*17d0*/  MOV R6, UR8 ;  /* 0x0000000800067c02 */ /* 0x000fe40008000f00 */
[----:B0-----:R-:W-:-:S03]  /*17e0*/  MOV R7, UR6 ;  /* 0x0000000600077c02 */ /* 0x001fc60008000f00 */
[----:B------:R-:W-:-:S05]  /*17f0*/  IMAD.WIDE R6, R13, 0x4, R6 ;  /* 0x000000040d067825 */ /* 0x000fca00078e0206 */
[----:B------:R-:W3:Y:S01]  /*1800*/  LDG.E R5, desc[UR10][R6.64+-0x8] ;  /* 0xfffff80a06057981 */ /* 0x000ee2000c1e1900 */
[----:B------:R-:W-:Y:S01]  /*1810*/  HFMA2 R0, -RZ, RZ, 0.96630859375, -0.0022525787353515625 ;  /* 0x3bbb989dff007431 */ /* 0x000fe200000001ff */
[----:B--2---:R-:W-:Y:S01]  /*1820*/  MOV R9, 0x437c0000 ;  /* 0x437c000000097802 */ /* 0x004fe20000000f00 */
[----:B------:R-:W0:Y:S01]  /*1830*/  MUFU.RCP R14, R3 ;  /* 0x00000003000e7308 */ /* 0x000e220000001000 */
[----:B------:R-:W-:Y:S01]  /*1840*/  BSSY.RECONVERGENT B0, `(.L_x_65) ;  /* 0x000001a000007945 */ /* 0x000fe20003800200 */
[----:B0-----:R-:W-:Y:S01]  /*1850*/  FFMA R11, R14, -R3, 1 ;  /* 0x3f8000000e0b7423 */ /* 0x001fe20000000803 */
[----:B---3--:R-:W-:-:S04]  /*1860*/  FADD R5, R5, -R10 ;  /* 0x8000000a05057221 */ /* 0x008fc80000000000 */
[----:B------:R-:W-:-:S04]  /*1870*/  FFMA.SAT R0, R5, R0, 0.5 ;  /* 0x3f00000005007423 */ /* 0x000fc80000002000 */
[----:B------:R-:W-:-:S04]  /*1880*/  FFMA.RM R0, R0, R9, 12582913 ;  /* 0x4b40000100007423 */ /* 0x000fc80000004009 */
[C---:B------:R-:W-:Y:S01]  /*1890*/  FADD R4, R0.reuse, -12583039 ;  /* 0xcb40007f00047421 */ /* 0x040fe20000000000 */
[----:B------:R-:W-:-:S03]  /*18a0*/  SHF.L.U32 R0, R0, 0x17, RZ ;  /* 0x0000001700007819 */ /* 0x000fc600000006ff */
[----:B------:R-:W-:-:S04]  /*18b0*/  FFMA R4, R5, 1.4426950216293334961, -R4 ;  /* 0x3fb8aa3b05047823 */ /* 0x000fc80000000804 */
[----:B------:R-:W-:Y:S01]  /*18c0*/  FFMA R8, R5, 1.925963033500011079e-08, R4 ;  /* 0x32a5706005087823 */ /* 0x000fe20000000004 */
[----:B------:R-:W-:Y:S02]  /*18d0*/  MOV R4, UR4 ;  /* 0x0000000400047c02 */ /* 0x000fe40008000f00 */
[----:B------:R-:W-:Y:S01]  /*18e0*/  MOV R5, UR5 ;  /* 0x0000000500057c02 */ /* 0x000fe20008000f00 */
[----:B------:R-:W0:Y:S02]  /*18f0*/  MUFU.EX2 R9, R8 ;  /* 0x0000000800097308 */ /* 0x000e240000000800 */
        /* <DEDUP_REMOVED lines=12> */
[----:B------:R-:W-:Y:S05]  /*19c0*/  CALL.REL.NOINC `($__internal_1_$__cuda_sm3x_div_rn_noftz_f32_slowpath) ;  /* 0x0000000400587944 */ /* 0x000fea0003c00000 */
[----:B------:R-:W-:-:S07]  /*19d0*/  MOV R9, R0 ;  /* 0x0000000000097202 */ /* 0x000fce0000000f00 */
.L_x_66:
[----:B------:R-:W-:Y:S05]  /*19e0*/  BSYNC.RECONVERGENT B0 ;  /* 0x0000000000007941 */ /* 0x000fea0003800200 */
.L_x_65:
[----:B------:R0:W-:Y:S04]  /*19f0*/  STG.E desc[UR10][R4.64+-0x8], R9 ;  /* 0xfffff80904007986 */ /* 0x0001e8000c10190a */
[----:B------:R-:W2:Y:S01]  /*1a00*/  LDG.E R11, desc[UR10][R6.64+-0x4] ;  /* 0xfffffc0a060b7981 */ /* 0x000ea2000c1e1900 */
[----:B------:R-:W-:Y:S01]  /*1a10*/  HFMA2 R0, -RZ, RZ, 0.96630859375, -0.0022525787353515625 ;  /* 0x3bbb989dff007431 */ /* 0x000fe200000001ff */
        /* <DEDUP_REMOVED lines=23> */
.L_x_68:
[----:B------:R-:W-:Y:S05]  /*1b90*/  BSYNC.RECONVERGENT B0 ;  /* 0x0000000000007941 */ /* 0x000fea0003800200 */
.L_x_67:
        /* <DEDUP_REMOVED lines=26> */
.L_x_70:
[----:B------:R-:W-:Y:S05]  /*1d40*/  BSYNC.RECONVERGENT B0 ;  /* 0x0000000000007941 */ /* 0x000fea0003800200 */
.L_x_69:
[----:B------:R0:W-:Y:S04]  /*1d50*/  STG.E desc[UR10][R4.64], R9 ;  /* 0x0000000904007986 */ /* 0x0001e8000c10190a */
[----:B------:R-:W2:Y:S01]  /*1d60*/  LDG.E R7, desc[UR10][R6.64+0x4] ;  /* 0x0000040a06077981 */ /* 0x000ea2000c1e1900 */
[----:B------:R-:W-:Y:S01]  /*1d70*/  HFMA2 R11, -RZ, RZ, 0.96630859375, -0.0022525787353515625 ;  /* 0x3bbb989dff0b7431 */ /* 0x000fe200000001ff */
[----:B------:R-:W-:Y:S01]  /*1d80*/  MOV R15, 0x437c0000 ;  /* 0x437c0000000f7802 */ /* 0x000fe20000000f00 */
[----:B------:R-:W1:Y:S01]  /*1d90*/  MUFU.RCP R12, R3 ;  /* 0x00000003000c7308 */ /* 0x000e620000001000 */
[----:B------:R-:W-:Y:S01]  /*1da0*/  BSSY.RECONVERGENT B0, `(.L_x_71) ;  /* 0x0000015000007945 */ /* 0x000fe20003800200 */
[----:B--2---:R-:W-:Y:S01]  /*1db0*/  FADD R0, R7, -R10 ;  /* 0x8000000a07007221 */ /* 0x004fe20000000000 */
[----:B-1----:R-:W-:-:S03]  /*1dc0*/  FFMA R7, R12, -R3, 1 ;  /* 0x3f8000000c077423 */ /* 0x002fc60000000803 */
[----:B------:R-:W-:-:S04]  /*1dd0*/  FFMA.SAT R8, R0, R11, 0.5 ;  /* 0x3f00000000087423 */ /* 0x000fc8000000200b */
[----:B------:R-:W-:-:S04]  /*1de0*/  FFMA.RM R8, R8, R15, 12582913 ;  /* 0x4b40000108087423 */ /* 0x000fc8000000400f */
[C---:B------:R-:W-:Y:S01]  /*1df0*/  FADD R11, R8.reuse, -12583039 ;  /* 0xcb40007f080b7421 */ /* 0x040fe20000000000 */
[----:B------:R-:W-:-:S03]  /*1e00*/  SHF.L.U32 R8, R8, 0x17, RZ ;  /* 0x0000001708087819 */ /* 0x000fc600000006ff */
        /* <DEDUP_REMOVED lines=14> */
.L_x_72:
[----:B------:R-:W-:Y:S05]  /*1ef0*/  BSYNC.RECONVERGENT B0 ;  /* 0x0000000000007941 */ /* 0x000fea0003800200 */
.L_x_71:
[----:B------:R0:W-:Y:S01]  /*1f00*/  STG.E desc[UR10][R4.64+0x4], R7 ;  /* 0x0000040704007986 */ /* 0x0001e2000c10190a */
[----:B------:R-:W-:Y:S05]  /*1f10*/  @!P2 BRA `(.L_x_73) ;  /* 0xfffffff8002ca947 */ /* 0x000fea000383ffff */
[----:B------:R-:W-:Y:S05]  /*1f20*/  EXIT ;  /* 0x000000000000794d */ /* 0x000fea0003800000 */
        .weak           $__internal_1_$__cuda_sm3x_div_rn_noftz_f32_slowpath
        .type           $__internal_1_$__cuda_sm3x_div_rn_noftz_f32_slowpath,@function
        .size           $__internal_1_$__cuda_sm3x_div_rn_noftz_f32_slowpath,(.L_x_125 - $__internal_1_$__cuda_sm3x_div_rn_noftz_f32_slowpath)
$__internal_1_$__cuda_sm3x_div_rn_noftz_f32_slowpath:
[----:B------:R-:W-:Y:S01]  /*1f30*/  SHF.R.U32.HI R14, RZ, 0x17, R3 ;  /* 0x00000017ff0e7819 */ /* 0x000fe20000011603 */
[----:B------:R-:W-:Y:S01]  /*1f40*/  BSSY.RECONVERGENT B2, `(.L_x_74) ;  /* 0x0000063000027945 */ /* 0x000fe20003800200 */
[----:B------:R-:W-:Y:S02]  /*1f50*/  SHF.R.U32.HI R17, RZ, 0x17, R0 ;  /* 0x00000017ff117819 */ /* 0x000fe40000011600 */
[----:B------:R-:W-:Y:S02]  /*1f60*/  LOP3.LUT R14, R14, 0xff, RZ, 0xc0, !PT ;  /* 0x000000ff0e0e7812 */ /* 0x000fe400078ec0ff */
[----:B------:R-:W-:Y:S02]  /*1f70*/  LOP3.LUT R17, R17, 0xff, RZ, 0xc0, !PT ;  /* 0x000000ff11117812 */ /* 0x000fe400078ec0ff */
[----:B------:R-:W-:Y:S02]  /*1f80*/  IADD3 R21, PT, PT, R14, -0x1, RZ ;  /* 0xffffffff0e157810 */ /* 0x000fe40007ffe0ff */
[----:B------:R-:W-:-:S02]  /*1f90*/  IADD3 R20, PT, PT, R17, -0x1, RZ ;  /* 0xffffffff11147810 */ /* 0x000fc40007ffe0ff */
[----:B------:R-:W-:Y:S02]  /*1fa0*/  ISETP.GT.U32.AND P0, PT, R21, 0xfd, PT ;  /* 0x000000fd1500780c */ /* 0x000fe40003f04070 */
[----:B------:R-:W-:Y:S02]  /*1fb0*/  MOV R19, R3 ;  /* 0x0000000300137202 */ /* 0x000fe40000000f00 */
        /* <DEDUP_REMOVED lines=22> */
[----:B------:R-:W-:Y:S01]  /*2120*/  @!P0 FFMA R0, R0, 1.84467440737095516160e+19, RZ ;  /* 0x5f80000000008823 */ /* 0x000fe200000000ff */
[----:B------:R-:W-:Y:S01]  /*2130*/  @!P0 MOV R12, 0xffffffc0 ;  /* 0xffffffc0000c8802 */ /* 0x000fe20000000f00 */
[----:B------:R-:W-:-:S03]  /*2140*/  @!P1 FFMA R19, R3, 1.84467440737095516160e+19, RZ ;  /* 0x5f80000003139823 */ /* 0x000fc600000000ff */
[----:B------:R-:W-:-:S07]  /*2150*/  @!P1 IADD3 R12, PT, PT, R12, 0x40, RZ ;  /* 0x000000400c0c9810 */ /* 0x000fce0007ffe0ff */
.L_x_75:
[----:B------:R-:W-:Y:S01]  /*2160*/  LEA R20, R14, 0xc0800000, 0x17 ;  /* 0xc08000000e147811 */ /* 0x000fe200078eb8ff */
[----:B------:R-:W-:Y:S01]  /*2170*/  BSSY.RECONVERGENT B3, `(.L_x_80) ;  /* 0x0000036000037945 */ /* 0x000fe20003800200 */
[----:B------:R-:W-:Y:S02]  /*2180*/  IADD3 R17, PT, PT, R17, -0x7f, RZ ;  /* 0xffffff8111117810 */ /* 0x000fe40007ffe0ff */
[----:B------:R-:W-:-:S03]  /*2190*/  IADD3 R22, PT, PT, -R20, R19, RZ ;  /* 0x0000001314167210 */ /* 0x000fc60007ffe1ff */
[C---:B------:R-:W-:Y:S01]  /*21a0*/  IMAD R0, R17.reuse, -0x800000, R0 ;  /* 0xff80000011007824 */ /* 0x040fe200078e0200 */
[----:B------:R-:W0:Y:S01]  /*21b0*/  MUFU.RCP R20, R22 ;  /* 0x0000001600147308 */ /* 0x000e220000001000 */
[----:B------:R-:W-:Y:S01]  /*21c0*/  FADD.FTZ R21, -R22, -RZ ;  /* 0x800000ff16157221 */ /* 0x000fe20000010100 */
[----:B------:R-:W-:-:S04]  /*21d0*/  IADD3 R17, PT, PT, R17, 0x7f, -R14 ;  /* 0x0000007f11117810 */ /* 0x000fc80007ffe80e */
[----:B------:R-:W-:Y:S01]  /*21e0*/  IADD3 R17, PT, PT, R17, R12, RZ ;  /* 0x0000000c11117210 */ /* 0x000fe20007ffe0ff */
        /* <DEDUP_REMOVED lines=26> */
[----:B------:R-:W-:Y:S02]  /*2390*/  IADD3 R20, PT, PT, R14, 0x20, RZ ;  /* 0x000000200e147810 */ /* 0x000fe40007ffe0ff */
[----:B------:R-:W-:-:S02]  /*23a0*/  LOP3.LUT R17, R17, 0x800000, RZ, 0xfc, !PT ;  /* 0x0080000011117812 */ /* 0x000fc400078efcff */
[----:B------:R-:W-:Y:S02]  /*23b0*/  IADD3 R14, PT, PT, -R14, RZ, RZ ;  /* 0x000000ff0e0e7210 */ /* 0x000fe40007ffe1ff */
[----:B------:R-:W-:Y:S02]  /*23c0*/  SHF.L.U32 R20, R17, R20, RZ ;  /* 0x0000001411147219 */ /* 0x000fe400000006ff */
[----:B------:R-:W-:Y:S02]  /*23d0*/  FSETP.NEU.FTZ.AND P0, PT, R12, R19, PT ;  /* 0x000000130c00720b */ /* 0x000fe40003f1d000 */
[----:B------:R-:W-:Y:S02]  /*23e0*/  SEL R12, R14, RZ, P3 ;  /* 0x000000ff0e0c7207 */ /* 0x000fe40001800000 */
[----:B------:R-:W-:Y:S02]  /*23f0*/  ISETP.NE.AND P1, PT, R20, RZ, P1 ;  /* 0x000000ff1400720c */ /* 0x000fe40000f25270 */
[----:B------:R-:W-:-:S02]  /*2400*/  SHF.R.U32.HI R12, RZ, R12, R17 ;  /* 0x0000000cff0c7219 */ /* 0x000fc40000011611 */
[----:B------:R-:W-:Y:S02]  /*2410*/  PLOP3.LUT P0, PT, P0, P1, PT, 0xf8, 0x8f ;  /* 0x00000000008f781c */ /* 0x000fe40000703f70 */
[----:B------:R-:W-:Y:S02]  /*2420*/  SHF.R.U32.HI R17, RZ, 0x1, R12 ;  /* 0x00000001ff117819 */ /* 0x000fe4000001160c */
[----:B------:R-:W-:-:S04]  /*2430*/  SEL R14, RZ, 0x1, !P0 ;  /* 0x00000001ff0e7807 */ /* 0x000fc80004000000 */
[----:B------:R-:W-:-:S04]  /*2440*/  LOP3.LUT R19, R14, 0x1, R17, 0xf8, !PT ;  /* 0x000000010e137812 */ /* 0x000fc800078ef811 */
[----:B------:R-:W-:-:S04]  /*2450*/  LOP3.LUT R12, R19, R12, RZ, 0xc0, !PT ;  /* 0x0000000c130c7212 */ /* 0x000fc800078ec0ff */
[----:B------:R-:W-:-:S04]  /*2460*/  IADD3 R17, PT, PT, R17, R12, RZ ;  /* 0x0000000c11117210 */ /* 0x000fc80007ffe0ff */
[----:B------:R-:W-:Y:S01]  /*2470*/  LOP3.LUT R0, R17, R0, RZ, 0xfc, !PT ;  /* 0x0000000011007212 */ /* 0x000fe200078efcff */
[----:B------:R-:W-:Y:S06]  /*2480*/  BRA `(.L_x_83) ;  /* 0x0000000000107947 */ /* 0x000fec0003800000 */
.L_x_82:
[----:B------:R-:W-:-:S04]  /*2490*/  LOP3.LUT R0, R0, 0x80000000, RZ, 0xc0, !PT ;  /* 0x8000000000007812 */ /* 0x000fc800078ec0ff */
[----:B------:R-:W-:Y:S01]  /*24a0*/  LOP3.LUT R0, R0, 0x7f800000, RZ, 0xfc, !PT ;  /* 0x7f80000000007812 */ /* 0x000fe200078efcff */
[----:B------:R-:W-:Y:S06]  /*24b0*/  BRA `(.L_x_83) ;  /* 0x0000000000047947 */ /* 0x000fec0003800000 */
.L_x_81:
[----:B------:R-:W-:-:S07]  /*24c0*/  LEA R0, R17, R0, 0x17 ;  /* 0x0000000011007211 */ /* 0x000fce00078eb8ff */
.L_x_83:
[----:B------:R-:W-:Y:S05]  /*24d0*/  BSYNC.RECONVERGENT B3 ;  /* 0x0000000000037941 */ /* 0x000fea0003800200 */
.L_x_80:
[----:B------:R-:W-:Y:S05]  /*24e0*/  BRA `(.L_x_84) ;  /* 0x0000000000207947 */ /* 0x000fea0003800000 */
.L_x_79:
[----:B------:R-:W-:-:S04]  /*24f0*/  LOP3.LUT R0, R19, 0x80000000, R0, 0x48, !PT ;  /* 0x8000000013007812 */ /* 0x000fc800078e4800 */
[----:B------:R-:W-:Y:S01]  /*2500*/  LOP3.LUT R0, R0, 0x7f800000, RZ, 0xfc, !PT ;  /* 0x7f80000000007812 */ /* 0x000fe200078efcff */
[----:B------:R-:W-:Y:S06]  /*2510*/  BRA `(.L_x_84) ;  /* 0x0000000000147947 */ /* 0x000fec0003800000 */
.L_x_78:
[----:B------:R-:W-:Y:S01]  /*2520*/  LOP3.LUT R0, R19, 0x80000000, R0, 0x48, !PT ;  /* 0x8000000013007812 */ /* 0x000fe200078e4800 */
[----:B------:R-:W-:Y:S06]  /*2530*/  BRA `(.L_x_84) ;  /* 0x00000000000c7947 */ /* 0x000fec0003800000 */
.L_x_77:
[----:B------:R-:W0:Y:S01]  /*2540*/  MUFU.RSQ R0, -QNAN ;  /* 0xffc0000000007908 */ /* 0x000e220000001400 */
[----:B------:R-:W-:Y:S05]  /*2550*/  BRA `(.L_x_84) ;  /* 0x0000000000047947 */ /* 0x000fea0003800000 */
.L_x_76:
[----:B------:R-:W-:-:S07]  /*2560*/  FADD.FTZ R0, R0, R3 ;  /* 0x0000000300007221 */ /* 0x000fce0000010000 */
.L_x_84:
[----:B------:R-:W-:Y:S05]  /*2570*/  BSYNC.RECONVERGENT B2 ;  /* 0x0000000000027941 */ /* 0x000fea0003800200 */
.L_x_74:
[----:B------:R-:W-:-:S04]  /*2580*/  HFMA2 R17, -RZ, RZ, 0, 0 ;  /* 0x00000000ff117431 */ /* 0x000fc800000001ff */
[----:B0-----:R-:W-:Y:S05]  /*2590*/  RET.REL.NODEC R16 `(_Z14softmax_onlinePKfPfii) ;  /* 0xffffffd810987950 */ /* 0x001fea0003c3ffff */
.L_x_85:
        /* <DEDUP_REMOVED lines=14> */
.L_x_125:


//--------------------- .text._Z17softmax_sharedmemPKfPfii --------------------------
	.section	.text._Z17softmax_sharedmemPKfPfii,"ax",@progbits
	.align	128
        .global         _Z17softmax_sharedmemPKfPfii
        .type           _Z17softmax_sharedmemPKfPfii,@function
        .size           _Z17softmax_sharedmemPKfPfii,(.L_x_126 - _Z17softmax_sharedmemPKfPfii)
        .other          _Z17softmax_sharedmemPKfPfii,@"STO_CUDA_ENTRY STV_DEFAULT"
_Z17softmax_sharedmemPKfPfii:
.text._Z17softmax_sharedmemPKfPfii:
[----:B------:R-:W-:Y:S01]  /*0000*/  LDC R1, c[0x0][0x37c] ;  /* 0x0000df00ff017b82 */ /* 0x000fe20000000800 */
[----:B------:R-:W0:Y:S07]  /*0010*/  S2R R3, SR_TID.X ;  /* 0x0000000000037919 */ /* 0x000e2e0000002100 */
[----:B------:R-:W0:Y:S01]  /*0020*/  LDC R0, c[0x0][0x394] ;  /* 0x0000e500ff007b82 */ /* 0x000e220000000800 */
[----:B------:R-:W1:Y:S01]  /*0030*/  LDCU.64 UR8, c[0x0][0x358] ;  /* 0x00006b00ff0877ac */ /* 0x000e620008000a00 */
[----:B------:R-:W-:Y:S01]  /*0040*/  BSSY.RECONVERGENT B0, `(.L_x_86) ;  /* 0x0000012000007945 */ /* 0x000fe20003800200 */
[----:B------:R-:W-:-:S05]  /*0050*/  IMAD.MOV.U32 R11, RZ, RZ, -0x800000 ;  /* 0xff800000ff0b7424 */ /* 0x000fca00078e00ff */
[----:B------:R-:W2:Y:S01]  /*0060*/  S2UR UR4, SR_CTAID.X ;  /* 0x00000000000479c3 */ /* 0x000ea20000002500 */
[----:B0-----:R-:W-:Y:S01]  /*0070*/  ISETP.GE.AND P0, PT, R3, R0, PT ;  /* 0x000000000300720c */ /* 0x001fe20003f06270 */
[C---:B--2---:R-:W-:Y:S02]  /*0080*/  IMAD R2, R0.reuse, UR4, R3 ;  /* 0x0000000400027c24 */ /* 0x044fe4000f8e0203 */
[----:B------:R-:W-:-:S10]  /*0090*/  IMAD R5, R0, UR4, R0 ;  /* 0x0000000400057c24 */ /* 0x000fd4000f8e0200 */
[----:B-1----:R-:W-:Y:S05]  /*00a0*/  @P0 BRA `(.L_x_87) ;  /* 0x00000000002c0947 */ /* 0x002fea0003800000 */
[----:B------:R-:W0:Y:S01]  /*00b0*/  LDC R13, c[0x0][0x360] ;  /* 0x0000d800ff0d7b82 */ /* 0x000e220000000800 */
[----:B------:R-:W-:Y:S02]  /*00c0*/  IMAD.MOV.U32 R11, RZ, RZ, -0x800000 ;  /* 0xff800000ff0b7424 */ /* 0x000fe400078e00ff */
[----:B------:R-:W-:-:S05]  /*00d0*/  IMAD.MOV.U32 R0, RZ, RZ, R2 ;  /* 0x000000ffff007224 */ /* 0x000fca00078e0002 */
[----:B------:R-:W1:Y:S02]  /*00e0*/  LDC.64 R8, c[0x0][0x380] ;  /* 0x0000e000ff087b82 */ /* 0x000e640000000a00 */
.L_x_88:
[----:B-1----:R-:W-:-:S06]  /*00f0*/  IMAD.WIDE R6, R0, 0x4, R8 ;  /* 0x0000000400067825 */ /* 0x002fcc00078e0208 */
[----:B------:R-:W2:Y:S01]  /*0100*/  LDG.E R6, desc[UR8][R6.64] ;  /* 0x0000000806067981 */ /* 0x000ea2000c1e1900 */
[----:B0-----:R-:W-:-:S05]  /*0110*/  IMAD.IADD R0, R13, 0x1, R0 ;  /* 0x000000010d007824 */ /* 0x001fca00078e0200 */
[----:B------:R-:W-:Y:S02]  /*0120*/  ISETP.GE.AND P1, PT, R0, R5, PT ;  /* 0x000000050000720c */ /* 0x000fe40003f26270 */
[----:B--2---:R-:W-:-:S04]  /*0130*/  FSETP.GT.AND P0, PT, R6, R11, PT ;  /* 0x0000000b0600720b */ /* 0x004fc80003f04000 */
[----:B------:R-:W-:-:S07]  /*0140*/  FSEL R11, R6, R11, P0 ;  /* 0x0000000b060b7208 */ /* 0x000fce0000000000 */
[----:B------:R-:W-:Y:S05]  /*0150*/  @!P1 BRA `(.L_x_88) ;  /* 0xfffffffc00e49947 */ /* 0x000fea000383ffff */
.L_x_87:
[----:B------:R-:W-:Y:S05]  /*0160*/  BSYNC.RECONVERGENT B0 ;  /* 0x0000000000007941 */ /* 0x000fea0003800200 */
.L_x_86:
[----:B------:R-:W0:Y:S01]  /*0170*/  S2UR UR5, SR_CgaCtaId ;  /* 0x00000000000579c3 */ /* 0x000e220000008800 */
[----:B------:R-:W-:Y:S01]  /*0180*/  UMOV UR4, 0x400 ;  /* 0x0000040000047882 */ /* 0x000fe20000000000 */
[----:B------:R-:W-:Y:S01]  /*0190*/  ISETP.NE.AND P0, PT, R3, RZ, PT ;  /* 0x000000ff0300720c */ /* 0x000fe20003f05270 */
[----:B------:R-:W-:Y:S01]  /*01a0*/  BSSY.RECONVERGENT B0, `(.L_x_89) ;  /* 0x00000fe000007945 */ /* 0x000fe20003800200 */
[----:B0-----:R-:W-:-:S06]  /*01b0*/  ULEA UR4, UR5, UR4, 0x18 ;  /* 0x0000000405047291 */ /* 0x001fcc000f8ec0ff */
[----:B------:R-:W-:-:S04]  /*01c0*/  IMAD.U32 R0, RZ, RZ, UR4 ;  /* 0x00000004ff007e24 */ /* 0x000fc8000f8e00ff */
[----:B------:R-:W-:-:S05]  /*01d0*/  IMAD R4, R3, 0x4, R0 ;  /* 0x0000000403047824 */ /* 0x000fca00078e0200 */
[----:B------:R0:W-:Y:S01]  /*01e0*/  STS [R4], R11 ;  /* 0x0000000b04007388 */ /* 0x0001e20000000800 */
[----:B------:R-:W-:Y:S06]  /*01f0*/  BAR.SYNC.DEFER_BLOCKING 0x0 ;  /* 0x0000000000007b1d */ /* 0x000fec0000010000 */
[----:B------:R-:W-:Y:S05]  /*0200*/  @P0 BRA `(.L_x_90) ;  /* 0x0000000c00dc0947 */ /* 0x000fea0003800000 */
[----:B------:R1:W2:Y:S01]  /*0210*/  LDS R6, [R0+0x200] ;  /* 0x0002000000067984 */ /* 0x0002a20000000800 */
[----:B------:R-:W3:Y:S01]  /*0220*/  LDCU UR7, c[0x0][0x360] ;  /* 0x00006c00ff0777ac */ /* 0x000ee20008000800 */
[----:B------:R-:W-:Y:S01]  /*0230*/  IMAD.MOV.U32 R7, RZ, RZ, RZ ;  /* 0x000000ffff077224 */ /* 0x000fe200078e00ff */
[----:B---3--:R-:W-:Y:S02]  /*0240*/  UISETP.GE.U32.AND UP0, UPT, UR7, 0x4, UPT ;  /* 0x000000040700788c */ /* 0x008fe4000bf06070 */
[----:B------:R-:W-:-:S07]  /*0250*/  ULOP3.LUT UR4, UR7, 0x3, URZ, 0xc0, !UPT ;  /* 0x0000000307047892 */ /* 0x000fce000f8ec0ff */
[----:B-1----:R-:W-:Y:S05]  /*0260*/  BRA.U !UP0, `(.L_x_91) ;  /* 0x0000000d08887547 */ /* 0x002fea000b800000 */
[----:B------:R-:W-:Y:S01]  /*0270*/  ULOP3.LUT UR5, UR7, 0xfffffffc, URZ, 0xc0, !UPT ;  /* 0xfffffffc07057892 */ /* 0x000fe2000f8ec0ff */
[----:B------:R-:W-:-:S03]  /*0280*/  VIADD R8, R0, 0x8 ;  /* 0x0000000800087836 */ /* 0x000fc60000000000 */
[----:B------:R-:W-:Y:S02]  /*0290*/  UIADD3 UR6, UPT, UPT, -UR5, URZ, URZ ;  /* 0x000000ff05067290 */ /* 0x000fe4000fffe1ff */
[----:B------:R-:W-:Y:S02]  /*02a0*/  ULOP3.LUT UR5, UR7, 0x7fc, URZ, 0xc0, !UPT ;  /* 0x000007fc07057892 */ /* 0x000fe4000f8ec0ff */
[----:B------:R-:W-:-:S04]  /*02b0*/  UISETP.GE.AND UP0, UPT, UR6, URZ, UPT ;  /* 0x000000ff0600728c */ /* 0x000fc8000bf06270 */
[----:B------:R-:W-:-:S05]  /*02c0*/  IMAD.U32 R7, RZ, RZ, UR5 ;  /* 0x00000005ff077e24 */ /* 0x000fca000f8e00ff */
[----:B------:R-:W-:Y:S05]  /*02d0*/  BRA.U UP0, `(.L_x_92) ;  /* 0x0000000900ec7547 */ /* 0x000fea000b800000 */
[----:B------:R-:W-:Y:S02]  /*02e0*/  UIADD3 UR5, UPT, UPT, -UR6, URZ, URZ ;  /* 0x000000ff06057290 */ /* 0x000fe4000fffe1ff */
[----:B------:R-:W-:Y:S02]  /*02f0*/  UPLOP3.LUT UP0, UPT, UPT, UPT, UPT, 0x80, 0x8 ;  /* 0x000000000008789c */ /* 0x000fe40003f0f070 */
[----:B------:R-:W-:-:S09]  /*0300*/  UISETP.GT.AND UP1, UPT, UR5, 0xc, UPT ;  /* 0x0000000c0500788c */ /* 0x000fd2000bf24270 */
[----:B------:R-:W-:Y:S05]  /*0310*/  BRA.U !UP1, `(.L_x_93) ;  /* 0x0000000509d47547 */ /* 0x000fea000b800000 */
[----:B------:R-:W-:-:S11]  /*0320*/  UPLOP3.LUT UP0, UPT, UPT, UPT, UPT, 0x40, 0x4 ;  /* 0x000000000004789c */ /* 0x000fd60003f0e870 */
.L_x_94:
[----:B-1----:R-:W2:Y:S01]  /*0330*/  LDS R9, [R8+-0x8] ;  /* 0xfffff80008097984 */ /* 0x002ea20000000800 */
[----:B------:R-:W-:-:S04]  /*0340*/  UIADD3 UR6, UPT, UPT, UR6, 0x10, URZ ;  /* 0x0000001006067890 */ /* 0x000fc8000fffe0ff */
[----:B------:R-:W-:Y:S01]  /*0350*/  UISETP.GE.AND UP1, UPT, UR6, -0xc, UPT ;  /* 0xfffffff40600788c */ /* 0x000fe2000bf26270 */
[----:B--2---:R-:W-:-:S13]  /*0360*/  FSETP.GT.AND P0, PT, R9, R6, PT ;  /* 0x000000060900720b */ /* 0x004fda0003f04000 */
[----:B0-----:R-:W0:Y:S01]  /*0370*/  @P0 S2R R11, SR_CgaCtaId ;  /* 0x00000000000b0919 */ /* 0x001e220000008800 */
[----:B------:R-:W-:Y:S01]  /*0380*/  @P0 MOV R10, 0x400 ;  /* 0x00000400000a0802 */ /* 0x000fe20000000f00 */
[----:B------:R-:W-:-:S03]  /*0390*/  @P0 IMAD.MOV.U32 R6, RZ, RZ, R9 ;  /* 0x000000ffff060224 */ /* 0x000fc600078e0009 */
[----:B0-----:R-:W-:-:S05]  /*03a0*/  @P0 LEA R0, R11, R10, 0x18 ;  /* 0x0000000a0b000211 */ /* 0x001fca00078ec0ff */
[----:B------:R-:W-:Y:S04]  /*03b0*/  @P0 STS [R0+0x200], R9 ;  /* 0x0002000900000388 */ /* 0x000fe80000000800 */
[----:B------:R-:W0:Y:S02]  /*03c0*/  LDS R11, [R8+-0x4] ;  /* 0xfffffc00080b7984 */ /* 0x000e240000000800 */
[----:B0-----:R-:W-:-:S13]  /*03d0*/  FSETP.GT.AND P0, PT, R11, R6, PT ;  /* 0x000000060b00720b */ /* 0x001fda0003f04000 */
[----:B------:R-:W0:Y:S01]  /*03e0*/  @P0 S2R R13, SR_CgaCtaId ;  /* 0x00000000000d0919 */ /* 0x000e220000008800 */
[----:B------:R-:W-:Y:S01]  /*03f0*/  @P0 MOV R10, 0x400 ;  /* 0x00000400000a0802 */ /* 0x000fe20000000f00 */
[----:B------:R-:W-:-:S03]  /*0400*/  @P0 IMAD.MOV.U32 R6, RZ, RZ, R11 ;  /* 0x000000ffff060224 */ /* 0x000fc600078e000b */
[----:B0-----:R-:W-:-:S05]  /*0410*/  @P0 LEA R0, R13, R10, 0x18 ;  /* 0x0000000a0d000211 */ /* 0x001fca00078ec0ff */
[----:B------:R-:W-:Y:S04]  /*0420*/  @P0 STS [R0+0x200], R11 ;  /* 0x0002000b00000388 */ /* 0x000fe80000000800 */
[----:B------:R-:W0:Y:S02]  /*0430*/  LDS R13, [R8] ;  /* 0x00000000080d7984 */ /* 0x000e240000000800 */
[----:B0-----:R-:W-:-:S13]  /*0440*/  FSETP.GT.AND P0, PT, R13, R6, PT ;  /* 0x000000060d00720b */ /* 0x001fda0003f04000 */
[----:B------:R-:W0:Y:S01]  /*0450*/  @P0 S2R R10, SR_CgaCtaId ;  /* 0x00000000000a0919 */ /* 0x000e220000008800 */
[----:B------:R-:W-:Y:S01]  /*0460*/  @P0 MOV R9, 0x400 ;  /* 0x0000040000090802 */ /* 0x000fe20000000f00 */
[----:B------:R-:W-:-:S03]  /*0470*/  @P0 IMAD.MOV.U32 R6, RZ, RZ, R13 ;  /* 0x000000ffff060224 */ /* 0x000fc600078e000d */
[----:B0-----:R-:W-:-:S05]  /*0480*/  @P0 LEA R0, R10, R9, 0x18 ;  /* 0x000000090a000211 */ /* 0x001fca00078ec0ff */
[----:B------:R-:W-:Y:S04]  /*0490*/  @P0 STS [R0+0x200], R13 ;  /* 0x0002000d00000388 */ /* 0x000fe80000000800 */
[----:B------:R-:W0:Y:S02]  /*04a0*/  LDS R9, [R8+0x4] ;  /* 0x0000040008097984 */ /* 0x000e240000000800 */
[----:B0-----:R-:W-:-:S13]  /*04b0*/  FSETP.GT.AND P0, PT, R9, R6, PT ;  /* 0x000000060900720b */ /* 0x001fda0003f04000 */
[----:B------:R-:W0:Y:S01]  /*04c0*/  @P0 S2R R11, SR_CgaCtaId ;  /* 0x00000000000b0919 */ /* 0x000e220000008800 */
[----:B------:R-:W-:Y:S02]  /*04d0*/  @P0 MOV R10, 0x400 ;  /* 0x00000400000a0802 */ /* 0x000fe40000000f00 */
[----:B------:R-:W-:Y:S02]  /*04e0*/  @P0 MOV R6, R9 ;  /* 0x0000000900060202 */ /* 0x000fe40000000f00 */
[----:B0-----:R-:W-:-:S05]  /*04f0*/  @P0 LEA R0, R11, R10, 0x18 ;  /* 0x0000000a0b000211 */ /* 0x001fca00078ec0ff */
[----:B------:R-:W-:Y:S04]  /*0500*/  @P0 STS [R0+0x200], R9 ;  /* 0x0002000900000388 */ /* 0x000fe80000000800 */
[----:B------:R-:W0:Y:S02]  /*0510*/  LDS R11, [R8+0x8] ;  /* 0x00000800080b7984 */ /* 0x000e240000000800 */
        /* <DEDUP_REMOVED lines=76> */
[----:B------:R0:W1:Y:S02]  /*09e0*/  LDS R9, [R8+0x34] ;  /* 0x0000340008097984 */ /* 0x0000640000000800 */
[----:B0-----:R-:W-:Y:S01]  /*09f0*/  VIADD R8, R8, 0x40 ;  /* 0x0000004008087836 */ /* 0x001fe20000000000 */
[----:B-1----:R-:W-:-:S13]  /*0a00*/  FSETP.GT.AND P0, PT, R9, R6, PT ;  /* 0x000000060900720b */ /* 0x002fda0003f04000 */
[----:B------:R-:W0:Y:S01]  /*0a10*/  @P0 S2R R11, SR_CgaCtaId ;  /* 0x00000000000b0919 */ /* 0x000e220000008800 */
[----:B------:R-:W-:Y:S01]  /*0a20*/  @P0 MOV R10, 0x400 ;  /* 0x00000400000a0802 */ /* 0x000fe20000000f00 */
[----:B------:R-:W-:-:S03]  /*0a30*/  @P0 IMAD.MOV.U32 R6, RZ, RZ, R9 ;  /* 0x000000ffff060224 */ /* 0x000fc600078e0009 */
[----:B0-----:R-:W-:-:S05]  /*0a40*/  @P0 LEA R0, R11, R10, 0x18 ;  /* 0x0000000a0b000211 */ /* 0x001fca00078ec0ff */
[----:B------:R1:W-:Y:S01]  /*0a50*/  @P0 STS [R0+0x200], R9 ;  /* 0x0002000900000388 */ /* 0x0003e20000000800 */
[----:B------:R-:W-:Y:S05]  /*0a60*/  BRA.U !UP1, `(.L_x_94) ;  /* 0xfffffff909307547 */ /* 0x000fea000b83ffff */
.L_x_93:
[----:B------:R-:W-:-:S04]  /*0a70*/  UIADD3 UR5, UPT, UPT, -UR6, URZ, URZ ;  /* 0x000000ff06057290 */ /* 0x000fc8000fffe1ff */
[----:B------:R-:W-:-:S09]  /*0a80*/  UISETP.GT.AND UP1, UPT, UR5, 0x4, UPT ;  /* 0x000000040500788c */ /* 0x000fd2000bf24270 */
[----:B------:R-:W-:Y:S05]  /*0a90*/  BRA.U !UP1, `(.L_x_95) ;  /* 0x0000000109f47547 */ /* 0x000fea000b800000 */
[----:B-1----:R-:W2:Y:S01]  /*0aa0*/  LDS R9, [R8+-0x8] ;  /* 0xfffff80008097984 */ /* 0x002ea20000000800 */
[----:B------:R-:W-:Y:S02]  /*0ab0*/  UIADD3 UR6, UPT, UPT, UR6, 0x4, URZ ;  /* 0x0000000406067890 */ /* 0x000fe4000fffe0ff */
[----:B------:R-:W-:Y:S02]  /*0ac0*/  UPLOP3.LUT UP0, UPT, UPT, UPT, UPT, 0x40, 0x4 ;  /* 0x000000000004789c */ /* 0x000fe40003f0e870 */
[----:B------:R-:W-:Y:S01]  /*0ad0*/  UIADD3 UR6, UPT, UPT, UR6, 0x4, URZ ;  /* 0x0000000406067890 */ /* 0x000fe2000fffe0ff */
        /* <DEDUP_REMOVED lines=47> */
[----:B------:R0:W-:Y:S04]  /*0dd0*/  @P0 STS [R0+0x200], R9 ;  /* 0x0002000900000388 */ /* 0x0001e80000000800 */
[----:B------:R1:W2:Y:S01]  /*0de0*/  LDS R11, [R8+0x14] ;  /* 0x00001400080b7984 */ /* 0x0002a20000000800 */
[----:B0-----:R-:W-:-:S04]  /*0df0*/  VIADD R9, R8, 0x10 ;  /* 0x0000001008097836 */ /* 0x001fc80000000000 */
[----:B-1----:R-:W-:Y:S01]  /*0e00*/  VIADD R8, R9, 0x10 ;  /* 0x0000001009087836 */ /* 0x002fe20000000000 */
[----:B--2---:R-:W-:-:S13]  /*0e10*/  FSETP.GT.AND P0, PT, R11, R6, PT ;  /* 0x000000060b00720b */ /* 0x004fda0003f04000 */
[----:B------:R-:W0:Y:S01]  /*0e20*/  @P0 S2R R13, SR_CgaCtaId ;  /* 0x00000000000d0919 */ /* 0x000e220000008800 */
[----:B------:R-:W-:Y:S02]  /*0e30*/  @P0 MOV R10, 0x400 ;  /* 0x00000400000a0802 */ /* 0x000fe40000000f00 */
[----:B------:R-:W-:Y:S02]  /*0e40*/  @P0 MOV R6, R11 ;  /* 0x0000000b00060202 */ /* 0x000fe40000000f00 */
[----:B0-----:R-:W-:-:S05]  /*0e50*/  @P0 LEA R0, R13, R10, 0x18 ;  /* 0x0000000a0d000211 */ /* 0x001fca00078ec0ff */
[----:B------:R3:W-:Y:S02]  /*0e60*/  @P0 STS [R0+0x200], R11 ;  /* 0x0002000b00000388 */ /* 0x0007e40000000800 */
.L_x_95:
[----:B------:R-:W-:-:S09]  /*0e70*/  UISETP.NE.OR UP0, UPT, UR6, URZ, UP0 ;  /* 0x000000ff0600728c */ /* 0x000fd20008705670 */
[----:B------:R-:W-:Y:S05]  /*0e80*/  BRA.U !UP0, `(.L_x_91) ;  /* 0x0000000108807547 */ /* 0x000fea000b800000 */
.L_x_92:
[----:B-1--4-:R-:W2:Y:S01]  /*0e90*/  LDS R9, [R8+-0x8] ;  /* 0xfffff80008097984 */ /* 0x012ea20000000800 */
[----:B------:R-:W-:-:S04]  /*0ea0*/  UIADD3 UR6, UPT, UPT, UR6, 0x4, URZ ;  /* 0x0000000406067890 */ /* 0x000fc8000fffe0ff */
[----:B------:R-:W-:Y:S01]  /*0eb0*/  UISETP.NE.AND UP0, UPT, UR6, URZ, UPT ;  /* 0x000000ff0600728c */ /* 0x000fe2000bf05270 */
[----:B--2---:R-:W-:-:S13]  /*0ec0*/  FSETP.GT.AND P0, PT, R9, R6, PT ;  /* 0x000000060900720b */ /* 0x004fda0003f04000 */
[----:B0--3--:R-:W0:Y:S01]  /*0ed0*/  @P0 S2R R11, SR_CgaCtaId ;  /* 0x00000000000b0919 */ /* 0x009e220000008800 */
        /* <DEDUP_REMOVED lines=26> */
[----:B------:R-:W-:Y:S05]  /*1080*/  BRA.U UP0, `(.L_x_92) ;  /* 0xfffffffd00807547 */ /* 0x000fea000b83ffff */
.L_x_91:
[----:B------:R-:W-:-:S09]  /*1090*/  UISETP.NE.AND UP0, UPT, UR4, URZ, UPT ;  /* 0x000000ff0400728c */ /* 0x000fd2000bf05270 */
[----:B------:R-:W-:Y:S05]  /*10a0*/  BRA.U !UP0, `(.L_x_90) ;  /* 0x0000000108347547 */ /* 0x000fea000b800000 */
[----:B------:R-:W-:Y:S01]  /*10b0*/  IMAD R7, R7, 0x4, R0 ;  /* 0x0000000407077824 */ /* 0x000fe200078e0200 */
[----:B------:R-:W-:-:S12]  /*10c0*/  UIADD3 UR4, UPT, UPT, -UR4, URZ, URZ ;  /* 0x000000ff04047290 */ /* 0x000fd8000fffe1ff */
.L_x_96:
[----:B01--4-:R1:W2:Y:S01]  /*10d0*/  LDS R9, [R7] ;  /* 0x0000000007097984 */ /* 0x0132a20000000800 */
[----:B------:R-:W-:-:S04]  /*10e0*/  UIADD3 UR4, UPT, UPT, UR4, 0x1, URZ ;  /* 0x0000000104047890 */ /* 0x000fc8000fffe0ff */
[----:B------:R-:W-:Y:S01]  /*10f0*/  UISETP.NE.AND UP0, UPT, UR4, URZ, UPT ;  /* 0x000000ff0400728c */ /* 0x000fe2000bf05270 */
[----:B-1----:R-:W-:Y:S01]  /*1100*/  VIADD R7, R7, 0x4 ;  /* 0x0000000407077836 */ /* 0x002fe20000000000 */
[----:B--2---:R-:W-:-:S13]  /*1110*/  FSETP.GT.AND P0, PT, R9, R6, PT ;  /* 0x000000060900720b */ /* 0x004fda0003f04000 */
[----:B0--3--:R-:W0:Y:S01]  /*1120*/  @P0 S2R R11, SR_CgaCtaId ;  /* 0x00000000000b0919 */ /* 0x009e220000008800 */
[----:B------:R-:W-:Y:S01]  /*1130*/  @P0 MOV R8, 0x400 ;  /* 0x0000040000080802 */ /* 0x000fe20000000f00 */
[----:B------:R-:W-:-:S03]  /*1140*/  @P0 IMAD.MOV.U32 R6, RZ, RZ, R9 ;  /* 0x000000ffff060224 */ /* 0x000fc600078e0009 */
[----:B0-----:R-:W-:-:S05]  /*1150*/  @P0 LEA R0, R11, R8, 0x18 ;  /* 0x000000080b000211 */ /* 0x001fca00078ec0ff */
[----:B------:R0:W-:Y:S01]  /*1160*/  @P0 STS [R0+0x200], R9 ;  /* 0x0002000900000388 */ /* 0x0001e20000000800 */
[----:B------:R-:W-:Y:S05]  /*1170*/  BRA.U UP0, `(.L_x_96) ;  /* 0xfffffffd00d47547 */ /* 0x000fea000b83ffff */
.L_x_90:
[----:B------:R-:W-:Y:S05]  /*1180*/  BSYNC.RECONVERGENT B0 ;  /* 0x0000000000007941 */ /* 0x000fea0003800200 */
.L_x_89:
[----:B------:R-:W-:Y:S06]  /*1190*/  BAR.SYNC.DEFER_BLOCKING 0x0 ;  /* 0x0000000000007b1d */ /* 0x000fec0000010000 */
[----:B------:R-:W5:Y:S01]  /*11a0*/  LDCU UR4, c[0x0][0x394] ;  /* 0x00007280ff0477ac */ /* 0x000f620008000800 */
[----:B------:R-:W-:Y:S01]  /*11b0*/  BSSY.RECONVERGENT B0, `(.L_x_97) ;  /* 0x0000020000007945 */ /* 0x000fe20003800200 */
[----:B------:R0:W-:Y:S01]  /*11c0*/  STS [R4], RZ ;  /* 0x000000ff04007388 */ /* 0x0001e20000000800 */
[----:B-----5:R-:W-:-:S13]  /*11d0*/  ISETP.GE.AND P1, PT, R3, UR4, PT ;  /* 0x0000000403007c0c */ /* 0x020fda000bf26270 */
[----:B0-----:R-:W-:Y:S05]  /*11e0*/  @P1 BRA `(.L_x_98) ;  /* 0x0000000000701947 */ /* 0x001fea0003800000 */
[----:B------:R-:W0:Y:S01]  /*11f0*/  S2UR UR5, SR_CgaCtaId ;  /* 0x00000000000579c3 */ /* 0x000e220000008800 */
[----:B------:R-:W-:Y:S01]  /*1200*/  UMOV UR4, 0x400 ;  /* 0x0000040000047882 */ /* 0x000fe20000000000 */
[----:B---3--:R-:W-:Y:S01]  /*1210*/  HFMA2 R11, -RZ, RZ, 0, 0 ;  /* 0x00000000ff0b7431 */ /* 0x008fe200000001ff */
[----:B------:R-:W-:Y:S01]  /*1220*/  BSSY.RECONVERGENT B1, `(.L_x_99) ;  /* 0x0000017000017945 */ /* 0x000fe20003800200 */
[----:B------:R-:W-:-:S04]  /*1230*/  IMAD.MOV.U32 R12, RZ, RZ, R2 ;  /* 0x000000ffff0c7224 */ /* 0x000fc800078e0002 */
[----:B------:R-:W3:Y:S08]  /*1240*/  LDC R15, c[0x0][0x360] ;  /* 0x0000d800ff0f7b82 */ /* 0x000ef00000000800 */
[----:B--2---:R-:W2:Y:S01]  /*1250*/  LDC.64 R6, c[0x0][0x380] ;  /* 0x0000e000ff067b82 */ /* 0x004ea20000000a00 */
[----:B0-----:R-:W-:-:S06]  /*1260*/  ULEA UR4, UR5, UR4, 0x18 ;  /* 0x0000000405047291 */ /* 0x001fcc000f8ec0ff */
[----:B-1--4-:R-:W-:-:S05]  /*1270*/  IMAD.U32 R0, RZ, RZ, UR4 ;  /* 0x00000004ff007e24 */ /* 0x012fca000f8e00ff */
[----:B------:R0:W1:Y:S02]  /*1280*/  LDS R10, [R0+0x200] ;  /* 0x00020000000a7984 */ /* 0x0000640000000800 */
.L_x_100:
[----:B--2---:R-:W-:-:S06]  /*1290*/  IMAD.WIDE R8, R12, 0x4, R6 ;  /* 0x000000040c087825 */ /* 0x004fcc00078e0206 */
[----:B------:R-:W1:Y:S01]  /*12a0*/  LDG.E R9, desc[UR8][R8.64] ;  /* 0x0000000808097981 */ /* 0x000e62000c1e1900 */
[----:B------:R-:W-:Y:S02]  /*12b0*/  IMAD.MOV.U32 R14, RZ, RZ, 0x3bbb989d ;  /* 0x3bbb989dff0e7424 */ /* 0x000fe400078e00ff */
[----:B------:R-:W-:Y:S02]  /*12c0*/  IMAD.MOV.U32 R17, RZ, RZ, 0x437c0000 ;  /* 0x437c0000ff117424 */ /* 0x000fe400078e00ff */
[----:B---3--:R-:W-:-:S05]  /*12d0*/  IMAD.IADD R12, R15, 0x1, R12 ;  /* 0x000000010f0c7824 */ /* 0x008fca00078e020c */
[----:B------:R-:W-:Y:S01]  /*12e0*/  ISETP.GE.AND P0, PT, R12, R5, PT ;  /* 0x000000050c00720c */ /* 0x000fe20003f06270 */
[----:B-1----:R-:W-:-:S04]  /*12f0*/  FADD R13, -R10, R9 ;  /* 0x000000090a0d7221 */ /* 0x002fc80000000100 */
[----:B------:R-:W-:-:S04]  /*1300*/  FFMA.SAT R14, R13, R14, 0.5 ;  /* 0x3f0000000d0e7423 */ /* 0x000fc8000000200e */
[----:B------:R-:W-:-:S04]  /*1310*/  FFMA.RM R14, R14, R17, 12582913 ;  /* 0x4b4000010e0e7423 */ /* 0x000fc80000004011 */
[C---:B------:R-:W-:Y:S01]  /*1320*/  FADD R16, R14.reuse, -12583039 ;  /* 0xcb40007f0e107421 */ /* 0x040fe20000000000 */
[----:B------:R-:W-:-:S03]  /*1330*/  IMAD.SHL.U32 R14, R14, 0x800000, RZ ;  /* 0x008000000e0e7824 */ /* 0x000fc600078e00ff */
[----:B------:R-:W-:-:S04]  /*1340*/  FFMA R16, R13, 1.4426950216293334961, -R16 ;  /* 0x3fb8aa3b0d107823 */ /* 0x000fc80000000810 */
[----:B------:R-:W-:-:S06]  /*1350*/  FFMA R16, R13, 1.925963033500011079e-08, R16 ;  /* 0x32a570600d107823 */ /* 0x000fcc0000000010 */
[----:B------:R-:W1:Y:S02]  /*1360*/  MUFU.EX2 R16, R16 ;  /* 0x0000001000107308 */ /* 0x000e640000000800 */
[----:B-1----:R-:W-:Y:S01]  /*1370*/  FFMA R11, R14, R16, R11 ;  /* 0x000000100e0b7223 */ /* 0x002fe2000000000b */
[----:B------:R-:W-:Y:S06]  /*1380*/  @!P0 BRA `(.L_x_100) ;  /* 0xfffffffc00c08947 */ /* 0x000fec000383ffff */
[----:B------:R-:W-:Y:S05]  /*1390*/  BSYNC.RECONVERGENT B1 ;  /* 0x0000000000017941 */ /* 0x000fea0003800200 */
.L_x_99:
[----:B------:R1:W-:Y:S02]  /*13a0*/  STS [R4], R11 ;  /* 0x0000000b04007388 */ /* 0x0003e40000000800 */
.L_x_98:
[----:B------:R-:W-:Y:S05]  /*13b0*/  BSYNC.RECONVERGENT B0 ;  /* 0x0000000000007941 */ /* 0x000fea0003800200 */
.L_x_97:
[----:B------:R-:W-:Y:S01]  /*13c0*/  BAR.SYNC.DEFER_BLOCKING 0x0 ;  /* 0x0000000000007b1d */ /* 0x000fe20000010000 */
[----:B------:R-:W-:-:S05]  /*13d0*/  ISETP.NE.AND P0, PT, R3, RZ, PT ;  /* 0x000000ff0300720c */ /* 0x000fca0003f05270 */
[----:B------:R-:W-:Y:S08]  /*13e0*/  BSSY.RECONVERGENT B0, `(.L_x_101) ;  /* 0x0000051000007945 */ /* 0x000ff00003800200 */
[----:B------:R-:W-:Y:S05]  /*13f0*/  @P0 BRA `(.L_x_102) ;  /* 0x00000004003c0947 */ /* 0x000fea0003800000 */
[----:B------:R-:W5:Y:S01]  /*1400*/  LDCU UR5, c[0x0][0x360] ;  /* 0x00006c00ff0577ac */ /* 0x000f620008000800 */
[----:B------:R-:W-:Y:S02]  /*1410*/  IMAD.MOV.U32 R3, RZ, RZ, RZ ;  /* 0x000000ffff037224 */ /* 0x000fe400078e00ff */
[----:B------:R-:W-:Y:S01]  /*1420*/  IMAD.MOV.U32 R23, RZ, RZ, RZ ;  /* 0x000000ffff177224 */ /* 0x000fe200078e00ff */
[----:B-----5:R-:W-:Y:S02]  /*1430*/  UISETP.GE.U32.AND UP1, UPT, UR5, 0x10, UPT ;  /* 0x000000100500788c */ /* 0x020fe4000bf26070 */
[----:B------:R-:W-:-:S04]  /*1440*/  ULOP3.LUT UR6, UR5, 0xf, URZ, 0xc0, !UPT ;  /* 0x0000000f05067892 */ /* 0x000fc8000f8ec0ff */
[----:B------:R-:W-:-:S03]  /*1450*/  UISETP.NE.AND UP0, UPT, UR6, URZ, UPT ;  /* 0x000000ff0600728c */ /* 0x000fc6000bf05270 */
[----:B------:R-:W-:Y:S08]  /*1460*/  BRA.U !UP1, `(.L_x_103) ;  /* 0x0000000109787547 */ /* 0x000ff0000b800000 */
[----:B------:R-:W-:Y:S01]  /*1470*/  ULOP3.LUT UR7, UR5, 0x7f0, URZ, 0xc0, !UPT ;  /* 0x000007f005077892 */ /* 0x000fe2000f8ec0ff */
[----:B-1----:R-:W-:Y:S01]  /*1480*/  VIADD R4, R0, 0x20 ;  /* 0x0000002000047836 */ /* 0x002fe20000000000 */
[----:B------:R-:W-:Y:S01]  /*1490*/  ULOP3.LUT UR4, UR5, 0xfffffff0, URZ, 0xc0, !UPT ;  /* 0xfffffff005047892 */ /* 0x000fe2000f8ec0ff */
[----:B------:R-:W-:-:S03]  /*14a0*/  IMAD.MOV.U32 R23, RZ, RZ, RZ ;  /* 0x000000ffff177224 */ /* 0x000fc600078e00ff */
[----:B------:R-:W-:Y:S01]  /*14b0*/  IMAD.U32 R3, RZ, RZ, UR7 ;  /* 0x00000007ff037e24 */ /* 0x000fe2000f8e00ff */
[----:B------:R-:W-:-:S12]  /*14c0*/  UIADD3 UR4, UPT, UPT, -UR4, URZ, URZ ;  /* 0x000000ff04047290 */ /* 0x000fd8000fffe1ff */
.L_x_104:
[----:B---34-:R-:W1:Y:S01]  /*14d0*/  LDS.128 R8, [R4+-0x20] ;  /* 0xffffe00004087984 */ /* 0x018e620000000c00 */
[----:B------:R-:W-:-:S03]  /*14e0*/  UIADD3 UR4, UPT, UPT, UR4, 0x10, URZ ;  /* 0x0000001004047890 */ /* 0x000fc6000fffe0ff */
[----:B------:R-:W3:Y:S01]  /*14f0*/  LDS.128 R12, [R4+-0x10] ;  /* 0xfffff000040c7984 */ /* 0x000ee20000000c00 */
[----:B------:R-:W-:-:S03]  /*1500*/  UISETP.NE.AND UP1, UPT, UR4, URZ, UPT ;  /* 0x000000ff0400728c */ /* 0x000fc6000bf25270 */
[----:B------:R-:W4:Y:S01]  /*1510*/  LDS.128 R16, [R4] ;  /* 0x0000000004107984 */ /* 0x000f220000000c00 */
[----:B-1----:R-:W-:-:S03]  /*1520*/  FADD R8, R8, R23 ;  /* 0x0000001708087221 */ /* 0x002fc60000000000 */
[----:B------:R1:W5:Y:S01]  /*1530*/  LDS.128 R20, [R4+0x10] ;  /* 0x0000100004147984 */ /* 0x0003620000000c00 */
[----:B------:R-:W-:-:S04]  /*1540*/  FADD R9, R8, R9 ;  /* 0x0000000908097221 */ /* 0x000fc80000000000 */
[----:B------:R-:W-:Y:S01]  /*1550*/  FADD R10, R9, R10 ;  /* 0x0000000a090a7221 */ /* 0x000fe20000000000 */
[----:B-1----:R-:W-:-:S03]  /*1560*/  IADD3 R4, PT, PT, R4, 0x40, RZ ;  /* 0x0000004004047810 */ /* 0x002fc60007ffe0ff */
[----:B------:R-:W-:-:S04]  /*1570*/  FADD R11, R10, R11 ;  /* 0x0000000b0a0b7221 */ /* 0x000fc80000000000 */
[----:B---3--:R-:W-:-:S04]  /*1580*/  FADD R12, R11, R12 ;  /* 0x0000000c0b0c7221 */ /* 0x008fc80000000000 */
[----:B------:R-:W-:-:S04]  /*1590*/  FADD R13, R12, R13 ;  /* 0x0000000d0c0d7221 */ /* 0x000fc80000000000 */
[----:B------:R-:W-:-:S04]  /*15a0*/  FADD R14, R13, R14 ;  /* 0x0000000e0d0e7221 */ /* 0x000fc80000000000 */
[----:B------:R-:W-:-:S04]  /*15b0*/  FADD R15, R14, R15 ;  /* 0x0000000f0e0f7221 */ /* 0x000fc80000000000 */
[----:B----4-:R-:W-:-:S04]  /*15c0*/  FADD R16, R15, R16 ;  /* 0x000000100f107221 */ /* 0x010fc80000000000 */
[----:B------:R-:W-:-:S04]  /*15d0*/  FADD R17, R16, R17 ;  /* 0x0000001110117221 */ /* 0x000fc80000000000 */
[----:B------:R-:W-:-:S04]  /*15e0*/  FADD R18, R17, R18 ;  /* 0x0000001211127221 */ /* 0x000fc80000000000 */
[----:B------:R-:W-:-:S04]  /*15f0*/  FADD R19, R18, R19 ;  /* 0x0000001312137221 */ /* 0x000fc80000000000 */
[----:B-----5:R-:W-:-:S04]  /*1600*/  FADD R20, R19, R20 ;  /* 0x0000001413147221 */ /* 0x020fc80000000000 */
[----:B------:R-:W-:-:S04]  /*1610*/  FADD R21, R20, R21 ;  /* 0x0000001514157221 */ /* 0x000fc80000000000 */
[----:B------:R-:W-:-:S04]  /*1620*/  FADD R22, R21, R22 ;  /* 0x0000001615167221 */ /* 0x000fc80000000000 */
[----:B------:R-:W-:Y:S01]  /*1630*/  FADD R23, R22, R23 ;  /* 0x0000001716177221 */ /* 0x000fe20000000000 */
[----:B------:R-:W-:Y:S06]  /*1640*/  BRA.U UP1, `(.L_x_104) ;  /* 0xfffffffd01a07547 */ /* 0x000fec000b83ffff */
.L_x_103:
[----:B------:R-:W-:Y:S05]  /*1650*/  BRA.U !UP0, `(.L_x_105) ;  /* 0x0000000108947547 */ /* 0x000fea000b800000 */
[----:B------:R-:W-:Y:S02]  /*1660*/  UISETP.GE.U32.AND UP0, UPT, UR6, 0x8, UPT ;  /* 0x000000080600788c */ /* 0x000fe4000bf06070 */
[----:B------:R-:W-:-:S04]  /*1670*/  ULOP3.LUT UR7, UR5, 0x7, URZ, 0xc0, !UPT ;  /* 0x0000000705077892 */ /* 0x000fc8000f8ec0ff */
[----:B------:R-:W-:-:S03]  /*1680*/  UISETP.NE.AND UP1, UPT, UR7, URZ, UPT ;  /* 0x000000ff0700728c */ /* 0x000fc6000bf25270 */
[----:B------:R-:W-:Y:S08]  /*1690*/  BRA.U !UP0, `(.L_x_106) ;  /* 0x0000000108307547 */ /* 0x000ff0000b800000 */
[C---:B-1----:R-:W-:Y:S02]  /*16a0*/  IMAD R4, R3.reuse, 0x4, R0 ;  /* 0x0000000403047824 */ /* 0x042fe400078e0200 */
[----:B------:R-:W-:-:S03]  /*16b0*/  VIADD R3, R3, 0x8 ;  /* 0x0000000803037836 */ /* 0x000fc60000000000 */
[----:B---34-:R-:W1:Y:S04]  /*16c0*/  LDS.128 R8, [R4] ;  /* 0x0000000004087984 */ /* 0x018e680000000c00 */
[----:B------:R-:W3:Y:S01]  /*16d0*/  LDS.128 R12, [R4+0x10] ;  /* 0x00001000040c7984 */ /* 0x000ee20000000c00 */
[----:B-1----:R-:W-:-:S04]  /*16e0*/  FADD R8, R23, R8 ;  /* 0x0000000817087221 */ /* 0x002fc80000000000 */
[----:B------:R-:W-:-:S04]  /*16f0*/  FADD R9, R8, R9 ;  /* 0x0000000908097221 */ /* 0x000fc80000000000 */
[----:B------:R-:W-:-:S04]  /*1700*/  FADD R10, R9, R10 ;  /* 0x0000000a090a7221 */ /* 0x000fc80000000000 */
[----:B------:R-:W-:-:S04]  /*1710*/  FADD R11, R10, R11 ;  /* 0x0000000b0a0b7221 */ /* 0x000fc80000000000 */
[----:B---3--:R-:W-:-:S04]  /*1720*/  FADD R12, R11, R12 ;  /* 0x0000000c0b0c7221 */ /* 0x008fc80000000000 */
[----:B------:R-:W-:-:S04]  /*1730*/  FADD R13, R12, R13 ;  /* 0x0000000d0c0d7221 */ /* 0x000fc80000000000 */
[----:B------:R-:W-:-:S04]  /*1740*/  FADD R14, R13, R14 ;  /* 0x0000000e0d0e7221 */ /* 0x000fc80000000000 */
[----:B------:R-:W-:-:S07]  /*1750*/  FADD R23, R14, R15 ;  /* 0x0000000f0e177221 */ /* 0x000fce0000000000 */
.L_x_106:
[----:B------:R-:W-:Y:S05]  /*1760*/  BRA.U !UP1, `(.L_x_105) ;  /* 0x0000000109507547 */ /* 0x000fea000b800000 */
[----:B------:R-:W-:Y:S02]  /*1770*/  UISETP.GE.U32.AND UP0, UPT, UR7, 0x4, UPT ;  /* 0x000000040700788c */ /* 0x000fe4000bf06070 */
[----:B------:R-:W-:-:S04]  /*1780*/  ULOP3.LUT UR4, UR5, 0x3, URZ, 0xc0, !UPT ;  /* 0x0000000305047892 */ /* 0x000fc8000f8ec0ff */
[----:B------:R-:W-:-:S03]  /*1790*/  UISETP.NE.AND UP1, UPT, UR4, URZ, UPT ;  /* 0x000000ff0400728c */ /* 0x000fc6000bf25270 */
[----:B------:R-:W-:Y:S08]  /*17a0*/  BRA.U !UP0, `(.L_x_107) ;  /* 0x00000001081c7547 */ /* 0x000ff0000b800000 */
[C---:B------:R-:W-:Y:S02]  /*17b0*/  IMAD R8, R3.reuse, 0x4, R0 ;  /* 0x0000000403087824 */ /* 0x040fe400078e0200 */
[----:B------:R-:W-:-:S04]  /*17c0*/  VIADD R3, R3, 0x4 ;  /* 0x0000000403037836 */ /* 0x000fc80000000000 */
[----:B-1-34-:R-:W1:Y:S02]  /*17d0*/  LDS.128 R8, [R8] ;  /* 0x0000000008087984 */ /* 0x01ae640000000c00 */
[----:B-1----:R-:W-:-:S04]  /*17e0*/  FADD R4, R23, R8 ;  /* 0x0000000817047221 */ /* 0x002fc80000000000 */
[----:B------:R-:W-:-:S04]  /*17f0*/  FADD R9, R4, R9 ;  /* 0x0000000904097221 */ /* 0x000fc80000000000 */
[----:B------:R-:W-:-:S04]  /*1800*/  FADD R10, R9, R10 ;  /* 0x0000000a090a7221 */ /* 0x000fc80000000000 */
[----:B------:R-:W-:-:S07]  /*1810*/  FADD R23, R10, R11 ;  /* 0x0000000b0a177221 */ /* 0x000fce0000000000 */
.L_x_107:
[----:B------:R-:W-:Y:S05]  /*1820*/  BRA.U !UP1, `(.L_x_105) ;  /* 0x0000000109207547 */ /* 0x000fea000b800000 */
[----:B01-34-:R-:W-:Y:S01]  /*1830*/  IMAD R0, R3, 0x4, R0 ;  /* 0x0000000403007824 */ /* 0x01bfe200078e0200 */
[----:B------:R-:W-:-:S12]  /*1840*/  UIADD3 UR4, UPT, UPT, -UR4, URZ, URZ ;  /* 0x000000ff04047290 */ /* 0x000fd8000fffe1ff */
.L_x_108:
[----:B------:R0:W1:Y:S01]  /*1850*/  LDS R4, [R0] ;  /* 0x0000000000047984 */ /* 0x0000620000000800 */
[----:B------:R-:W-:-:S04]  /*1860*/  UIADD3 UR4, UPT, UPT, UR4, 0x1, URZ ;  /* 0x0000000104047890 */ /* 0x000fc8000fffe0ff */
[----:B------:R-:W-:Y:S01]  /*1870*/  UISETP.NE.AND UP0, UPT, UR4, URZ, UPT ;  /* 0x000000ff0400728c */ /* 0x000fe2000bf05270 */
[----:B0-----:R-:W-:Y:S02]  /*1880*/  VIADD R0, R0, 0x4 ;  /* 0x0000000400007836 */ /* 0x001fe40000000000 */
[----:B-1----:R-:W-:-:S06]  /*1890*/  FADD R23, R4, R23 ;  /* 0x0000001704177221 */ /* 0x002fcc0000000000 */
[----:B------:R-:W-:Y:S05]  /*18a0*/  BRA.U UP0, `(.L_x_108) ;  /* 0xfffffffd00e87547 */ /* 0x000fea000b83ffff */
.L_x_105:
[----:B------:R-:W5:Y:S01]  /*18b0*/  S2UR UR5, SR_CgaCtaId ;  /* 0x00000000000579c3 */ /* 0x000f620000008800 */
[----:B------:R-:W-:Y:S02]  /*18c0*/  UMOV UR4, 0x400 ;  /* 0x0000040000047882 */ /* 0x000fe40000000000 */
[----:B-----5:R-:W-:-:S09]  /*18d0*/  ULEA UR4, UR5, UR4, 0x18 ;  /* 0x0000000405047291 */ /* 0x020fd2000f8ec0ff */
[----:B------:R0:W-:Y:S03]  /*18e0*/  STS [UR4+0x204], R23 ;  /* 0x00020417ff007988 */ /* 0x0001e60008000804 */
.L_x_102:
[----:B------:R-:W-:Y:S05]  /*18f0*/  BSYNC.RECONVERGENT B0 ;  /* 0x0000000000007941 */ /* 0x000fea0003800200 */
.L_x_101:
[----:B------:R-:W-:Y:S06]  /*1900*/  BAR.SYNC.DEFER_BLOCKING 0x0 ;  /* 0x0000000000007b1d */ /* 0x000fec0000010000 */
[----:B------:R-:W-:Y:S05]  /*1910*/  @P1 EXIT ;  /* 0x000000000000194d */ /* 0x000fea0003800000 */
[----:B------:R-:W5:Y:S01]  /*1920*/  S2UR UR5, SR_CgaCtaId ;  /* 0x00000000000579c3 */ /* 0x000f620000008800 */
[----:B------:R-:W-:-:S07]  /*1930*/  UMOV UR4, 0x400 ;  /* 0x0000040000047882 */ /* 0x000fce0000000000 */
[----:B-1-3--:R-:W1:Y:S08]  /*1940*/  LDC.64 R10, c[0x0][0x380] ;  /* 0x0000e000ff0a7b82 */ /* 0x00ae700000000a00 */
[----:B--2---:R-:W2:Y:S01]  /*1950*/  LDC.64 R6, c[0x0][0x388] ;  /* 0x0000e200ff067b82 */ /* 0x004ea20000000a00 */
[----:B-----5:R-:W-:-:S09]  /*1960*/  ULEA UR4, UR5, UR4, 0x18 ;  /* 0x0000000405047291 */ /* 0x020fd2000f8ec0ff */
[----:B----4-:R-:W3:Y:S02]  /*1970*/  LDS.64 R8, [UR4+0x200] ;  /* 0x00020004ff087984 */ /* 0x010ee40008000a00 */
[----:B------:R-:W4:Y:S02]  /*1980*/  LDCU UR4, c[0x0][0x360] ;  /* 0x00006c00ff0477ac */ /* 0x000f240008000800 */
.L_x_111:
[----:B-1----:R-:W-:-:S06]  /*1990*/  IMAD.WIDE R12, R2, 0x4, R10 ;  /* 0x00000004020c7825 */ /* 0x002fcc00078e020a */
[----:B------:R-:W0:Y:S01]  /*19a0*/  LDG.E R13, desc[UR8][R12.64] ;  /* 0x000000080c0d7981 */ /* 0x000e22000c1e1900 */
[----:B------:R-:W-:Y:S01]  /*19b0*/  IMAD.MOV.U32 R3, RZ, RZ, 0x3bbb989d ;  /* 0x3bbb989dff037424 */ /* 0x000fe200078e00ff */
[----:B------:R-:W-:Y:S01]  /*19c0*/  BSSY.RECONVERGENT B0, `(.L_x_109) ;  /* 0x0000016000007945 */ /* 0x000fe20003800200 */
[----:B------:R-:W-:Y:S02]  /*19d0*/  IMAD.MOV.U32 R4, RZ, RZ, 0x437c0000 ;  /* 0x437c0000ff047424 */ /* 0x000fe400078e00ff */
[----:B0--3--:R-:W-:-:S04]  /*19e0*/  FADD R0, -R8, R13 ;  /* 0x0000000d08007221 */ /* 0x009fc80000000100 */
[----:B------:R-:W-:-:S04]  /*19f0*/  FFMA.SAT R3, R0, R3, 0.5 ;  /* 0x3f00000000037423 */ /* 0x000fc80000002003 */
[----:B------:R-:W-:Y:S02]  /*1a00*/  FFMA.RM R3, R3, R4, 12582913 ;  /* 0x4b40000103037423 */ /* 0x000fe40000004004 */
[----:B------:R-:W0:Y:S02]  /*1a10*/  MUFU.RCP R4, R9 ;  /* 0x0000000900047308 */ /* 0x000e240000001000 */
[----:B------:R-:W-:-:S04]  /*1a20*/  FADD R15, R3, -12583039 ;  /* 0xcb40007f030f7421 */ /* 0x000fc80000000000 */
[----:B------:R-:W-:-:S04]  /*1a30*/  FFMA R15, R0, 1.4426950216293334961, -R15 ;  /* 0x3fb8aa3b000f7823 */ /* 0x000fc8000000080f */
[----:B------:R-:W-:Y:S01]  /*1a40*/  FFMA R15, R0, 1.925963033500011079e-08, R15 ;  /* 0x32a57060000f7823 */ /* 0x000fe2000000000f */
[----:B------:R-:W-:-:S05]  /*1a50*/  IMAD.SHL.U32 R0, R3, 0x800000, RZ ;  /* 0x0080000003007824 */ /* 0x000fca00078e00ff */
[----:B------:R-:W1:Y:S01]  /*1a60*/  MUFU.EX2 R15, R15 ;  /* 0x0000000f000f7308 */ /* 0x000e620000000800 */
[----:B0-----:R-:W-:-:S04]  /*1a70*/  FFMA R3, R4, -R9, 1 ;  /* 0x3f80000004037423 */ /* 0x001fc80000000809 */
[----:B------:R-:W-:Y:S01]  /*1a80*/  FFMA R3, R4, R3, R4 ;  /* 0x0000000304037223 */ /* 0x000fe20000000004 */
[----:B-1----:R-:W-:-:S04]  /*1a90*/  FMUL R0, R0, R15 ;  /* 0x0000000f00007220 */ /* 0x002fc80000400000 */
[----:B------:R-:W0:Y:S01]  /*1aa0*/  FCHK P0, R0, R9 ;  /* 0x0000000900007302 */ /* 0x000e220000000000 */
[----:B------:R-:W-:-:S04]  /*1ab0*/  FFMA R4, R0, R3, RZ ;  /* 0x0000000300047223 */ /* 0x000fc800000000ff */
[----:B------:R-:W-:-:S04]  /*1ac0*/  FFMA R12, R4, -R9, R0 ;  /* 0x80000009040c7223 */ /* 0x000fc80000000000 */
[----:B------:R-:W-:Y:S01]  /*1ad0*/  FFMA R3, R3, R12, R4 ;  /* 0x0000000c03037223 */ /* 0x000fe20000000004 */
[----:B0-----:R-:W-:Y:S06]  /*1ae0*/  @!P0 BRA `(.L_x_110) ;  /* 0x00000000000c8947 */ /* 0x001fec0003800000 */
[----:B------:R-:W-:-:S07]  /*1af0*/  MOV R4, 0x1b10 ;  /* 0x00001b1000047802 */ /* 0x000fce0000000f00 */
[----:B--2-4-:R-:W-:Y:S05]  /*1b00*/  CALL.REL.NOINC `($__internal_2_$__cuda_sm3x_div_rn_noftz_f32_slowpath) ;  /* 0x0000000000207944 */ /* 0x014fea0003c00000 */
[----:B------:R-:W-:-:S07]  /*1b10*/  IMAD.MOV.U32 R3, RZ, RZ, R0 ;  /* 0x000000ffff037224 */ /* 0x000fce00078e0000 */
.L_x_110:
[----:B----4-:R-:W-:Y:S05]  /*1b20*/  BSYNC.RECONVERGENT B0 ;  /* 0x0000000000007941 */ /* 0x010fea0003800200 */
.L_x_109:
[C---:B--2---:R-:W-:Y:S01]  /*1b30*/  IMAD.WIDE R12, R2.reuse, 0x4, R6 ;  /* 0x00000004020c7825 */ /* 0x044fe200078e0206 */
[----:B------:R-:W-:-:S04]  /*1b40*/  IADD3 R2, PT, PT, R2, UR4, RZ ;  /* 0x0000000402027c10 */ /* 0x000fc8000fffe0ff */
[----:B------:R0:W-:Y:S01]  /*1b50*/  STG.E desc[UR8][R12.64], R3 ;  /* 0x000000030c007986 */ /* 0x0001e2000c101908 */
[----:B------:R-:W-:-:S13]  /*1b60*/  ISETP.GE.AND P0, PT, R2, R5, PT ;  /* 0x000000050200720c */ /* 0x000fda0003f06270 */
[----:B0-----:R-:W-:Y:S05]  /*1b70*/  @!P0 BRA `(.L_x_111) ;  /* 0xfffffffc00848947 */ /* 0x001fea000383ffff */
[----:B------:R-:W-:Y:S05]  /*1b80*/  EXIT ;  /* 0x000000000000794d */ /* 0x000fea0003800000 */
        .weak           $__internal_2_$__cuda_sm3x_div_rn_noftz_f32_slowpath
        .type           $__internal_2_$__cuda_sm3x_div_rn_noftz_f32_slowpath,@function
        .size           $__internal_2_$__cuda_sm3x_div_rn_noftz_f32_slowpath,(.L_x_126 - $__internal_2_$__cuda_sm3x_div_rn_noftz_f32_slowpath)
$__internal_2_$__cuda_sm3x_div_rn_noftz_f32_slowpath:
[--C-:B------:R-:W-:Y:S01]  /*1b90*/  SHF.R.U32.HI R13, RZ, 0x17, R9.reuse ;  /* 0x00000017ff0d7819 */ /* 0x100fe20000011609 */
[----:B------:R-:W-:Y:S01]  /*1ba0*/  BSSY.RECONVERGENT B1, `(.L_x_112) ;  /* 0x0000065000017945 */ /* 0x000fe20003800200 */
[--C-:B------:R-:W-:Y:S01]  /*1bb0*/  SHF.R.U32.HI R3, RZ, 0x17, R0.reuse ;  /* 0x00000017ff037819 */ /* 0x100fe20000011600 */
[----:B------:R-:W-:Y:S01]  /*1bc0*/  IMAD.MOV.U32 R14, RZ, RZ, R0 ;  /* 0x000000ffff0e7224 */ /* 0x000fe200078e0000 */
[----:B------:R-:W-:Y:S01]  /*1bd0*/  LOP3.LUT R13, R13, 0xff, RZ, 0xc0, !PT ;  /* 0x000000ff0d0d7812 */ /* 0x000fe200078ec0ff */
[----:B------:R-:W-:Y:S01]  /*1be0*/  IMAD.MOV.U32 R15, RZ, RZ, R9 ;  /* 0x000000ffff0f7224 */ /* 0x000fe200078e0009 */
[----:B------:R-:W-:-:S03]  /*1bf0*/  LOP3.LUT R18, R3, 0xff, RZ, 0xc0, !PT ;  /* 0x000000ff03127812 */ /* 0x000fc600078ec0ff */
[----:B------:R-:W-:Y:S02]  /*1c00*/  VIADD R16, R13, 0xffffffff ;  /* 0xffffffff0d107836 */ /* 0x000fe40000000000 */
[----:B------:R-:W-:-:S03]  /*1c10*/  VIADD R17, R18, 0xffffffff ;  /* 0xffffffff12117836 */ /* 0x000fc60000000000 */
[----:B------:R-:W-:-:S04]  /*1c20*/  ISETP.GT.U32.AND P0, PT, R16, 0xfd, PT ;  /* 0x000000fd1000780c */ /* 0x000fc80003f04070 */
[----:B------:R-:W-:-:S13]  /*1c30*/  ISETP.GT.U32.OR P0, PT, R17, 0xfd, P0 ;  /* 0x000000fd1100780c */ /* 0x000fda0000704470 */
[----:B------:R-:W-:Y:S01]  /*1c40*/  @!P0 IMAD.MOV.U32 R12, RZ, RZ, RZ ;  /* 0x000000ffff0c8224 */ /* 0x000fe200078e00ff */
[----:B------:R-:W-:Y:S06]  /*1c50*/  @!P0 BRA `(.L_x_113) ;  /* 0x0000000000608947 */ /* 0x000fec0003800000 */
[----:B------:R-:W-:Y:S01]  /*1c60*/  FSETP.GTU.FTZ.AND P1, PT, |R9|, +INF , PT ;  /* 0x7f8000000900780b */ /* 0x000fe20003f3c200 */
[----:B------:R-:W-:Y:S01]  /*1c70*/  IMAD.MOV.U32 R3, RZ, RZ, R9 ;  /* 0x000000ffff037224 */ /* 0x000fe200078e0009 */
        /* <DEDUP_REMOVED lines=17> */
[----:B------:R-:W-:Y:S02]  /*1d90*/  @P0 IMAD.MOV.U32 R12, RZ, RZ, RZ ;  /* 0x000000ffff0c0224 */ /* 0x000fe400078e00ff */
[----:B------:R-:W-:Y:S01]  /*1da0*/  @!P0 FFMA R14, R0, 1.84467440737095516160e+19, RZ ;  /* 0x5f800000000e8823 */ /* 0x000fe200000000ff */
[----:B------:R-:W-:Y:S02]  /*1db0*/  @!P0 IMAD.MOV.U32 R12, RZ, RZ, -0x40 ;  /* 0xffffffc0ff0c8424 */ /* 0x000fe400078e00ff */
[----:B------:R-:W-:Y:S02]  /*1dc0*/  @!P1 FFMA R15, R3, 1.84467440737095516160e+19, RZ ;  /* 0x5f800000030f9823 */ /* 0x000fe400000000ff */
[----:B------:R-:W-:-:S07]  /*1dd0*/  @!P1 VIADD R12, R12, 0x40 ;  /* 0x000000400c0c9836 */ /* 0x000fce0000000000 */
.L_x_113:
[----:B------:R-:W-:Y:S01]  /*1de0*/  LEA R0, R13, 0xc0800000, 0x17 ;  /* 0xc08000000d007811 */ /* 0x000fe200078eb8ff */
[----:B------:R-:W-:Y:S01]  /*1df0*/  BSSY.RECONVERGENT B2, `(.L_x_118) ;  /* 0x0000036000027945 */ /* 0x000fe20003800200 */
[----:B------:R-:W-:-:S03]  /*1e00*/  IADD3 R3, PT, PT, R18, -0x7f, RZ ;  /* 0xffffff8112037810 */ /* 0x000fc60007ffe0ff */
[----:B------:R-:W-:Y:S01]  /*1e10*/  IMAD.IADD R15, R15, 0x1, -R0 ;  /* 0x000000010f0f7824 */ /* 0x000fe200078e0a00 */
[C---:B------:R-:W-:Y:S01]  /*1e20*/  IADD3 R13, PT, PT, R3.reuse, 0x7f, -R13 ;  /* 0x0000007f030d7810 */ /* 0x040fe20007ffe80d */
[----:B------:R-:W-:Y:S02]  /*1e30*/  IMAD R0, R3, -0x800000, R14 ;  /* 0xff80000003007824 */ /* 0x000fe400078e020e */
[----:B------:R-:W0:Y:S01]  /*1e40*/  MUFU.RCP R16, R15 ;  /* 0x0000000f00107308 */ /* 0x000e220000001000 */
[----:B------:R-:W-:Y:S01]  /*1e50*/  FADD.FTZ R17, -R15, -RZ ;  /* 0x800000ff0f117221 */ /* 0x000fe20000010100 */
[----:B------:R-:W-:-:S03]  /*1e60*/  IMAD.IADD R13, R13, 0x1, R12 ;  /* 0x000000010d0d7824 */ /* 0x000fc600078e020c */
        /* <DEDUP_REMOVED lines=8> */
[----:B------:R-:W-:-:S05]  /*1ef0*/  LOP3.LUT R3, R3, 0xff, RZ, 0xc0, !PT ;  /* 0x000000ff03037812 */ /* 0x000fca00078ec0ff */
[----:B------:R-:W-:-:S04]  /*1f00*/  IMAD.IADD R15, R3, 0x1, R13 ;  /* 0x00000001030f7824 */ /* 0x000fc800078e020d */
[----:B------:R-:W-:-:S05]  /*1f10*/  VIADD R3, R15, 0xffffffff ;  /* 0xffffffff0f037836 */ /* 0x000fca0000000000 */
        /* <DEDUP_REMOVED lines=10> */
[-CC-:B------:R-:W-:Y:S01]  /*1fc0*/  FFMA.RM R12, R21, R17.reuse, R14.reuse ;  /* 0x00000011150c7223 */ /* 0x180fe2000000400e */
[C---:B------:R-:W-:Y:S02]  /*1fd0*/  ISETP.NE.AND P2, PT, R15.reuse, RZ, PT ;  /* 0x000000ff0f00720c */ /* 0x040fe40003f45270 */
[----:B------:R-:W-:Y:S02]  /*1fe0*/  ISETP.NE.AND P1, PT, R15, RZ, PT ;  /* 0x000000ff0f00720c */ /* 0x000fe40003f25270 */
[----:B------:R-:W-:Y:S01]  /*1ff0*/  LOP3.LUT R13, R3, 0x7fffff, RZ, 0xc0, !PT ;  /* 0x007fffff030d7812 */ /* 0x000fe200078ec0ff */
[----:B------:R-:W-:Y:S01]  /*2000*/  FFMA.RP R3, R21, R17, R14 ;  /* 0x0000001115037223 */ /* 0x000fe2000000800e */
[----:B------:R-:W-:Y:S02]  /*2010*/  VIADD R14, R15, 0x20 ;  /* 0x000000200f0e7836 */ /* 0x000fe40000000000 */
[----:B------:R-:W-:Y:S01]  /*2020*/  LOP3.LUT R13, R13, 0x800000, RZ, 0xfc, !PT ;  /* 0x008000000d0d7812 */ /* 0x000fe200078efcff */
[----:B------:R-:W-:Y:S01]  /*2030*/  IMAD.MOV R15, RZ, RZ, -R15 ;  /* 0x000000ffff0f7224 */ /* 0x000fe200078e0a0f */
[----:B------:R-:W-:-:S02]  /*2040*/  FSETP.NEU.FTZ.AND P0, PT, R3, R12, PT ;  /* 0x0000000c0300720b */ /* 0x000fc40003f1d000 */
[----:B------:R-:W-:Y:S02]  /*2050*/  SHF.L.U32 R14, R13, R14, RZ ;  /* 0x0000000e0d0e7219 */ /* 0x000fe400000006ff */
[----:B------:R-:W-:Y:S02]  /*2060*/  SEL R12, R15, RZ, P2 ;  /* 0x000000ff0f0c7207 */ /* 0x000fe40001000000 */
[----:B------:R-:W-:Y:S02]  /*2070*/  ISETP.NE.AND P1, PT, R14, RZ, P1 ;  /* 0x000000ff0e00720c */ /* 0x000fe40000f25270 */
[----:B------:R-:W-:Y:S02]  /*2080*/  SHF.R.U32.HI R12, RZ, R12, R13 ;  /* 0x0000000cff0c7219 */ /* 0x000fe4000001160d */
[----:B------:R-:W-:Y:S02]  /*2090*/  PLOP3.LUT P0, PT, P0, P1, PT, 0xf8, 0x8f ;  /* 0x00000000008f781c */ /* 0x000fe40000703f70 */
[----:B------:R-:W-:-:S02]  /*20a0*/  SHF.R.U32.HI R14, RZ, 0x1, R12 ;  /* 0x00000001ff0e7819 */ /* 0x000fc4000001160c */
[----:B------:R-:W-:-:S04]  /*20b0*/  SEL R3, RZ, 0x1, !P0 ;  /* 0x00000001ff037807 */ /* 0x000fc80004000000 */
[----:B------:R-:W-:-:S04]  /*20c0*/  LOP3.LUT R3, R3, 0x1, R14, 0xf8, !PT ;  /* 0x0000000103037812 */ /* 0x000fc800078ef80e */
[----:B------:R-:W-:-:S05]  /*20d0*/  LOP3.LUT R3, R3, R12, RZ, 0xc0, !PT ;  /* 0x0000000c03037212 */ /* 0x000fca00078ec0ff */
[----:B------:R-:W-:-:S05]  /*20e0*/  IMAD.IADD R3, R14, 0x1, R3 ;  /* 0x000000010e037824 */ /* 0x000fca00078e0203 */
[----:B------:R-:W-:Y:S01]  /*20f0*/  LOP3.LUT R0, R3, R0, RZ, 0xfc, !PT ;  /* 0x0000000003007212 */ /* 0x000fe200078efcff */
[----:B------:R-:W-:Y:S06]  /*2100*/  BRA `(.L_x_121) ;  /* 0x0000000000107947 */ /* 0x000fec0003800000 */
.L_x_120:
[----:B------:R-:W-:-:S04]  /*2110*/  LOP3.LUT R0, R0, 0x80000000, RZ, 0xc0, !PT ;  /* 0x8000000000007812 */ /* 0x000fc800078ec0ff */
[----:B------:R-:W-:Y:S01]  /*2120*/  LOP3.LUT R0, R0, 0x7f800000, RZ, 0xfc, !PT ;  /* 0x7f80000000007812 */ /* 0x000fe200078efcff */
[----:B------:R-:W-:Y:S06]  /*2130*/  BRA `(.L_x_121) ;  /* 0x0000000000047947 */ /* 0x000fec0003800000 */
.L_x_119:
[----:B------:R-:W-:-:S07]  /*2140*/  IMAD R0, R13, 0x800000, R0 ;  /* 0x008000000d007824 */ /* 0x000fce00078e0200 */
.L_x_121:
[----:B------:R-:W-:Y:S05]  /*2150*/  BSYNC.RECONVERGENT B2 ;  /* 0x0000000000027941 */ /* 0x000fea0003800200 */
.L_x_118:
[----:B------:R-:W-:Y:S05]  /*2160*/  BRA `(.L_x_122) ;  /* 0x0000000000207947 */ /* 0x000fea0003800000 */
.L_x_117:
[----:B------:R-:W-:-:S04]  /*2170*/  LOP3.LUT R0, R15, 0x80000000, R14, 0x48, !PT ;  /* 0x800000000f007812 */ /* 0x000fc800078e480e */
[----:B------:R-:W-:Y:S01]  /*2180*/  LOP3.LUT R0, R0, 0x7f800000, RZ, 0xfc, !PT ;  /* 0x7f80000000007812 */ /* 0x000fe200078efcff */
[----:B------:R-:W-:Y:S06]  /*2190*/  BRA `(.L_x_122) ;  /* 0x0000000000147947 */ /* 0x000fec0003800000 */
.L_x_116:
[----:B------:R-:W-:Y:S01]  /*21a0*/  LOP3.LUT R0, R15, 0x80000000, R14, 0x48, !PT ;  /* 0x800000000f007812 */ /* 0x000fe200078e480e */
[----:B------:R-:W-:Y:S06]  /*21b0*/  BRA `(.L_x_122) ;  /* 0x00000000000c7947 */ /* 0x000fec0003800000 */
.L_x_115:
[----:B------:R-:W0:Y:S01]  /*21c0*/  MUFU.RSQ R0, -QNAN ;  /* 0xffc0000000007908 */ /* 0x000e220000001400 */
[----:B------:R-:W-:Y:S05]  /*21d0*/  BRA `(.L_x_122) ;  /* 0x0000000000047947 */ /* 0x000fea0003800000 */
.L_x_114:
[----:B------:R-:W-:-:S07]  /*21e0*/  FADD.FTZ R0, R0, R3 ;  /* 0x0000000300007221 */ /* 0x000fce0000010000 */
.L_x_122:
[----:B------:R-:W-:Y:S05]  /*21f0*/  BSYNC.RECONVERGENT B1 ;  /* 0x0000000000017941 */ /* 0x000fea0003800200 */
.L_x_112:
[----:B------:R-:W-:Y:S02]  /*2200*/  IMAD.MOV.U32 R12, RZ, RZ, R4 ;  /* 0x000000ffff0c7224 */ /* 0x000fe400078e0004 */
[----:B------:R-:W-:-:S04]  /*2210*/  IMAD.MOV.U32 R13, RZ, RZ, 0x0 ;  /* 0x00000000ff0d7424 */ /* 0x000fc800078e00ff */
[----:B0-----:R-:W-:Y:S05]  /*2220*/  RET.REL.NODEC R12 `(_Z17softmax_sharedmemPKfPfii) ;  /* 0xffffffdc0c747950 */ /* 0x001fea0003c3ffff */
.L_x_123:
        /* <DEDUP_REMOVED lines=13> */
.L_x_126:


//--------------------- .nv.shared.reserved.0     --------------------------
	.section	.nv.shared.reserved.0,"aw",@nobits
	.weak		__nv_reservedSMEM_offset_0_alias
	.size		__nv_reservedSMEM_offset_0_alias, 0, 64
	.other		__nv_reservedSMEM_offset_0_alias,@"STO_CUDA_RESERVED_SHARED STV_DEFAULT"
__nv_reservedSMEM_offset_0_alias:
	.zero		0
	.zero		64


//--------------------- .nv.shared._Z17softmax_sharedmemPKfPfii --------------------------
	.section	.nv.shared._Z17softmax_sharedmemPKfPfii,"aw",@nobits
	.sectionflags	@""
	.align	4
.nv.shared._Z17softmax_sharedmemPKfPfii:
	.zero		1544


//--------------------- .nv.constant0._Z13softmax_naivePKfPfii --------------------------
	.section	.nv.constant0._Z13softmax_naivePKfPfii,"a",@progbits
	.sectionflags	@""
	.align	4
.nv.constant0._Z13softmax_naivePKfPfii:
	.zero		920


//--------------------- .nv.constant0._Z14softmax_onlinePKfPfii --------------------------
	.section	.nv.constant0._Z14softmax_onlinePKfPfii,"a",@progbits
	.sectionflags	@""
	.align	4
.nv.constant0._Z14softmax_onlinePKfPfii:
	.zero		920


//--------------------- .nv.constant0._Z17softmax_sharedmemPKfPfii --------------------------
	.section	.nv.constant0._Z17softmax_sharedmemPKfPfii,"a",@progbits
	.sectionflags	@""
	.align	4
.nv.constant0._Z17softmax_sharedmemPKfPfii:
	.zero		920


//--------------------- SYMBOLS --------------------------

	.type		.nv.reservedSmem.offset0,@object
	.size		.nv.reservedSmem.offset0,0x4
	.type		.nv.reservedSmem.cap,@object
	.size		.nv.reservedSmem.cap,0x4
